//
// Generated by NVIDIA NVVM Compiler
//
// Compiler Build ID: CL-36424714
// Cuda compilation tools, release 13.0, V13.0.88
// Based on NVVM 20.0.0
//

.version 9.0
.target sm_100
.address_size 64

	// .globl	_Z6matmulIfEvPT_iiS1_iS1_
// _ZZ11matmul_smemIfEvPT_iiS1_iS1_E2sA has been demoted
// _ZZ11matmul_smemIfEvPT_iiS1_iS1_E2sB has been demoted

.visible .entry _Z6matmulIfEvPT_iiS1_iS1_(
	.param .u64 .ptr .align 1 _Z6matmulIfEvPT_iiS1_iS1__param_0,
	.param .u32 _Z6matmulIfEvPT_iiS1_iS1__param_1,
	.param .u32 _Z6matmulIfEvPT_iiS1_iS1__param_2,
	.param .u64 .ptr .align 1 _Z6matmulIfEvPT_iiS1_iS1__param_3,
	.param .u32 _Z6matmulIfEvPT_iiS1_iS1__param_4,
	.param .u64 .ptr .align 1 _Z6matmulIfEvPT_iiS1_iS1__param_5
)
{
	.reg .pred 	%p<11>;
	.reg .b32 	%r<42>;
	.reg .b32 	%f<68>;
	.reg .b64 	%rd<53>;

	ld.param.u64 	%rd7, [_Z6matmulIfEvPT_iiS1_iS1__param_0];
	ld.param.u32 	%r21, [_Z6matmulIfEvPT_iiS1_iS1__param_1];
	ld.param.u32 	%r19, [_Z6matmulIfEvPT_iiS1_iS1__param_2];
	ld.param.u64 	%rd8, [_Z6matmulIfEvPT_iiS1_iS1__param_3];
	ld.param.u32 	%r20, [_Z6matmulIfEvPT_iiS1_iS1__param_4];
	ld.param.u64 	%rd6, [_Z6matmulIfEvPT_iiS1_iS1__param_5];
	cvta.to.global.u64 	%rd1, %rd8;
	cvta.to.global.u64 	%rd2, %rd7;
	mov.u32 	%r22, %tid.x;
	mov.u32 	%r23, %ctaid.x;
	mov.u32 	%r24, %ntid.x;
	mad.lo.s32 	%r1, %r23, %r24, %r22;
	mov.u32 	%r25, %tid.y;
	mov.u32 	%r26, %ctaid.y;
	mov.u32 	%r27, %ntid.y;
	mad.lo.s32 	%r2, %r26, %r27, %r25;
	mad.lo.s32 	%r3, %r20, %r2, %r1;
	mul.lo.s32 	%r28, %r20, %r21;
	setp.ge.u32 	%p1, %r3, %r28;
	@%p1 bra 	$L__BB0_14;
	setp.lt.s32 	%p2, %r19, 1;
	mov.f32 	%f67, 0f00000000;
	@%p2 bra 	$L__BB0_13;
	mul.lo.s32 	%r4, %r19, %r2;
	and.b32  	%r5, %r19, 7;
	setp.lt.u32 	%p3, %r19, 8;
	mov.f32 	%f67, 0f00000000;
	mov.b32 	%r40, 0;
	@%p3 bra 	$L__BB0_5;
	and.b32  	%r40, %r19, 2147483640;
	neg.s32 	%r38, %r40;
	shl.b32 	%r8, %r20, 3;
	mul.wide.u32 	%rd9, %r4, 4;
	add.s64 	%rd10, %rd9, %rd2;
	add.s64 	%rd52, %rd10, 16;
	mov.f32 	%f67, 0f00000000;
	mul.wide.s32 	%rd13, %r20, 4;
	mov.u32 	%r37, %r1;
$L__BB0_4:
	.pragma "nounroll";
	ld.global.f32 	%f17, [%rd52+-16];
	mul.wide.s32 	%rd11, %r37, 4;
	add.s64 	%rd12, %rd1, %rd11;
	ld.global.f32 	%f18, [%rd12];
	fma.rn.f32 	%f19, %f17, %f18, %f67;
	ld.global.f32 	%f20, [%rd52+-12];
	add.s64 	%rd14, %rd12, %rd13;
	ld.global.f32 	%f21, [%rd14];
	fma.rn.f32 	%f22, %f20, %f21, %f19;
	ld.global.f32 	%f23, [%rd52+-8];
	add.s64 	%rd15, %rd14, %rd13;
	ld.global.f32 	%f24, [%rd15];
	fma.rn.f32 	%f25, %f23, %f24, %f22;
	ld.global.f32 	%f26, [%rd52+-4];
	add.s64 	%rd16, %rd15, %rd13;
	ld.global.f32 	%f27, [%rd16];
	fma.rn.f32 	%f28, %f26, %f27, %f25;
	ld.global.f32 	%f29, [%rd52];
	add.s64 	%rd17, %rd16, %rd13;
	ld.global.f32 	%f30, [%rd17];
	fma.rn.f32 	%f31, %f29, %f30, %f28;
	ld.global.f32 	%f32, [%rd52+4];
	add.s64 	%rd18, %rd17, %rd13;
	ld.global.f32 	%f33, [%rd18];
	fma.rn.f32 	%f34, %f32, %f33, %f31;
	ld.global.f32 	%f35, [%rd52+8];
	add.s64 	%rd19, %rd18, %rd13;
	ld.global.f32 	%f36, [%rd19];
	fma.rn.f32 	%f37, %f35, %f36, %f34;
	ld.global.f32 	%f38, [%rd52+12];
	add.s64 	%rd20, %rd19, %rd13;
	ld.global.f32 	%f39, [%rd20];
	fma.rn.f32 	%f67, %f38, %f39, %f37;
	add.s32 	%r38, %r38, 8;
	add.s32 	%r37, %r37, %r8;
	add.s64 	%rd52, %rd52, 32;
	setp.ne.s32 	%p4, %r38, 0;
	@%p4 bra 	$L__BB0_4;
$L__BB0_5:
	setp.eq.s32 	%p5, %r5, 0;
	@%p5 bra 	$L__BB0_13;
	and.b32  	%r14, %r19, 3;
	setp.lt.u32 	%p6, %r5, 4;
	@%p6 bra 	$L__BB0_8;
	add.s32 	%r30, %r40, %r4;
	mul.wide.u32 	%rd21, %r30, 4;
	add.s64 	%rd22, %rd2, %rd21;
	ld.global.f32 	%f41, [%rd22];
	mad.lo.s32 	%r31, %r40, %r20, %r1;
	mul.wide.s32 	%rd23, %r31, 4;
	add.s64 	%rd24, %rd1, %rd23;
	ld.global.f32 	%f42, [%rd24];
	fma.rn.f32 	%f43, %f41, %f42, %f67;
	cvt.u64.u32 	%rd25, %r4;
	cvt.u64.u32 	%rd26, %r40;
	add.s64 	%rd27, %rd26, %rd25;
	shl.b64 	%rd28, %rd27, 2;
	add.s64 	%rd29, %rd2, %rd28;
	ld.global.f32 	%f44, [%rd29+4];
	mul.wide.s32 	%rd30, %r20, 4;
	add.s64 	%rd31, %rd24, %rd30;
	ld.global.f32 	%f45, [%rd31];
	fma.rn.f32 	%f46, %f44, %f45, %f43;
	ld.global.f32 	%f47, [%rd29+8];
	add.s64 	%rd32, %rd31, %rd30;
	ld.global.f32 	%f48, [%rd32];
	fma.rn.f32 	%f49, %f47, %f48, %f46;
	ld.global.f32 	%f50, [%rd29+12];
	add.s64 	%rd33, %rd32, %rd30;
	ld.global.f32 	%f51, [%rd33];
	fma.rn.f32 	%f67, %f50, %f51, %f49;
	add.s32 	%r40, %r40, 4;
$L__BB0_8:
	setp.eq.s32 	%p7, %r14, 0;
	@%p7 bra 	$L__BB0_13;
	setp.eq.s32 	%p8, %r14, 1;
	@%p8 bra 	$L__BB0_11;
	add.s32 	%r32, %r40, %r4;
	mul.wide.u32 	%rd34, %r32, 4;
	add.s64 	%rd35, %rd2, %rd34;
	ld.global.f32 	%f53, [%rd35];
	mad.lo.s32 	%r33, %r40, %r20, %r1;
	mul.wide.s32 	%rd36, %r33, 4;
	add.s64 	%rd37, %rd1, %rd36;
	ld.global.f32 	%f54, [%rd37];
	fma.rn.f32 	%f55, %f53, %f54, %f67;
	cvt.u64.u32 	%rd38, %r4;
	cvt.u64.u32 	%rd39, %r40;
	add.s64 	%rd40, %rd39, %rd38;
	shl.b64 	%rd41, %rd40, 2;
	add.s64 	%rd42, %rd2, %rd41;
	ld.global.f32 	%f56, [%rd42+4];
	mul.wide.s32 	%rd43, %r20, 4;
	add.s64 	%rd44, %rd37, %rd43;
	ld.global.f32 	%f57, [%rd44];
	fma.rn.f32 	%f67, %f56, %f57, %f55;
	add.s32 	%r40, %r40, 2;
$L__BB0_11:
	and.b32  	%r34, %r19, 1;
	setp.eq.b32 	%p9, %r34, 1;
	not.pred 	%p10, %p9;
	@%p10 bra 	$L__BB0_13;
	add.s32 	%r35, %r40, %r4;
	mul.wide.u32 	%rd45, %r35, 4;
	add.s64 	%rd46, %rd2, %rd45;
	ld.global.f32 	%f58, [%rd46];
	mad.lo.s32 	%r36, %r40, %r20, %r1;
	mul.wide.s32 	%rd47, %r36, 4;
	add.s64 	%rd48, %rd1, %rd47;
	ld.global.f32 	%f59, [%rd48];
	fma.rn.f32 	%f67, %f58, %f59, %f67;
$L__BB0_13:
	cvta.to.global.u64 	%rd49, %rd6;
	mul.wide.s32 	%rd50, %r3, 4;
	add.s64 	%rd51, %rd49, %rd50;
	st.global.f32 	[%rd51], %f67;
$L__BB0_14:
	ret;

}
	// .globl	_Z11matmul_smemIfEvPT_iiS1_iS1_
.visible .entry _Z11matmul_smemIfEvPT_iiS1_iS1_(
	.param .u64 .ptr .align 1 _Z11matmul_smemIfEvPT_iiS1_iS1__param_0,
	.param .u32 _Z11matmul_smemIfEvPT_iiS1_iS1__param_1,
	.param .u32 _Z11matmul_smemIfEvPT_iiS1_iS1__param_2,
	.param .u64 .ptr .align 1 _Z11matmul_smemIfEvPT_iiS1_iS1__param_3,
	.param .u32 _Z11matmul_smemIfEvPT_iiS1_iS1__param_4,
	.param .u64 .ptr .align 1 _Z11matmul_smemIfEvPT_iiS1_iS1__param_5
)
{
	.reg .pred 	%p<15>;
	.reg .b32 	%r<84>;
	.reg .b32 	%f<169>;
	.reg .b64 	%rd<44>;
	// demoted variable
	.shared .align 4 .b8 _ZZ11matmul_smemIfEvPT_iiS1_iS1_E2sA[4096];
	// demoted variable
	.shared .align 4 .b8 _ZZ11matmul_smemIfEvPT_iiS1_iS1_E2sB[4096];
	ld.param.u64 	%rd5, [_Z11matmul_smemIfEvPT_iiS1_iS1__param_0];
	ld.param.u32 	%r43, [_Z11matmul_smemIfEvPT_iiS1_iS1__param_1];
	ld.param.u32 	%r41, [_Z11matmul_smemIfEvPT_iiS1_iS1__param_2];
	ld.param.u64 	%rd6, [_Z11matmul_smemIfEvPT_iiS1_iS1__param_3];
	ld.param.u32 	%r42, [_Z11matmul_smemIfEvPT_iiS1_iS1__param_4];
	ld.param.u64 	%rd4, [_Z11matmul_smemIfEvPT_iiS1_iS1__param_5];
	cvta.to.global.u64 	%rd1, %rd6;
	cvta.to.global.u64 	%rd2, %rd5;
	mov.u32 	%r1, %tid.x;
	mov.u32 	%r44, %ctaid.x;
	mov.u32 	%r45, %ntid.x;
	mad.lo.s32 	%r2, %r44, %r45, %r1;
	mov.u32 	%r3, %tid.y;
	mov.u32 	%r46, %ctaid.y;
	mov.u32 	%r47, %ntid.y;
	mad.lo.s32 	%r4, %r46, %r47, %r3;
	mad.lo.s32 	%r5, %r42, %r4, %r2;
	mul.lo.s32 	%r48, %r42, %r43;
	setp.ge.u32 	%p1, %r5, %r48;
	@%p1 bra 	$L__BB1_17;
	setp.lt.s32 	%p2, %r41, 32;
	mov.f32 	%f168, 0f00000000;
	@%p2 bra 	$L__BB1_4;
	shl.b32 	%r49, %r3, 7;
	mov.u32 	%r50, _ZZ11matmul_smemIfEvPT_iiS1_iS1_E2sA;
	add.s32 	%r6, %r50, %r49;
	shl.b32 	%r51, %r1, 2;
	add.s32 	%r7, %r6, %r51;
	mov.u32 	%r52, _ZZ11matmul_smemIfEvPT_iiS1_iS1_E2sB;
	add.s32 	%r9, %r52, %r51;
	add.s32 	%r8, %r9, %r49;
	shr.s32 	%r53, %r41, 31;
	shr.u32 	%r54, %r53, 27;
	add.s32 	%r55, %r41, %r54;
	shr.s32 	%r56, %r55, 5;
	neg.s32 	%r76, %r56;
	mad.lo.s32 	%r75, %r41, %r4, %r1;
	mad.lo.s32 	%r74, %r3, %r42, %r2;
	shl.b32 	%r13, %r42, 5;
	mov.f32 	%f168, 0f00000000;
$L__BB1_3:
	mul.wide.u32 	%rd7, %r75, 4;
	add.s64 	%rd8, %rd2, %rd7;
	ld.global.f32 	%f18, [%rd8];
	st.shared.f32 	[%r7], %f18;
	mul.wide.u32 	%rd9, %r74, 4;
	add.s64 	%rd10, %rd1, %rd9;
	ld.global.f32 	%f19, [%rd10];
	st.shared.f32 	[%r8], %f19;
	bar.sync 	0;
	ld.shared.f32 	%f20, [%r6];
	ld.shared.f32 	%f21, [%r9];
	fma.rn.f32 	%f22, %f20, %f21, %f168;
	ld.shared.f32 	%f23, [%r6+4];
	ld.shared.f32 	%f24, [%r9+128];
	fma.rn.f32 	%f25, %f23, %f24, %f22;
	ld.shared.f32 	%f26, [%r6+8];
	ld.shared.f32 	%f27, [%r9+256];
	fma.rn.f32 	%f28, %f26, %f27, %f25;
	ld.shared.f32 	%f29, [%r6+12];
	ld.shared.f32 	%f30, [%r9+384];
	fma.rn.f32 	%f31, %f29, %f30, %f28;
	ld.shared.f32 	%f32, [%r6+16];
	ld.shared.f32 	%f33, [%r9+512];
	fma.rn.f32 	%f34, %f32, %f33, %f31;
	ld.shared.f32 	%f35, [%r6+20];
	ld.shared.f32 	%f36, [%r9+640];
	fma.rn.f32 	%f37, %f35, %f36, %f34;
	ld.shared.f32 	%f38, [%r6+24];
	ld.shared.f32 	%f39, [%r9+768];
	fma.rn.f32 	%f40, %f38, %f39, %f37;
	ld.shared.f32 	%f41, [%r6+28];
	ld.shared.f32 	%f42, [%r9+896];
	fma.rn.f32 	%f43, %f41, %f42, %f40;
	ld.shared.f32 	%f44, [%r6+32];
	ld.shared.f32 	%f45, [%r9+1024];
	fma.rn.f32 	%f46, %f44, %f45, %f43;
	ld.shared.f32 	%f47, [%r6+36];
	ld.shared.f32 	%f48, [%r9+1152];
	fma.rn.f32 	%f49, %f47, %f48, %f46;
	ld.shared.f32 	%f50, [%r6+40];
	ld.shared.f32 	%f51, [%r9+1280];
	fma.rn.f32 	%f52, %f50, %f51, %f49;
	ld.shared.f32 	%f53, [%r6+44];
	ld.shared.f32 	%f54, [%r9+1408];
	fma.rn.f32 	%f55, %f53, %f54, %f52;
	ld.shared.f32 	%f56, [%r6+48];
	ld.shared.f32 	%f57, [%r9+1536];
	fma.rn.f32 	%f58, %f56, %f57, %f55;
	ld.shared.f32 	%f59, [%r6+52];
	ld.shared.f32 	%f60, [%r9+1664];
	fma.rn.f32 	%f61, %f59, %f60, %f58;
	ld.shared.f32 	%f62, [%r6+56];
	ld.shared.f32 	%f63, [%r9+1792];
	fma.rn.f32 	%f64, %f62, %f63, %f61;
	ld.shared.f32 	%f65, [%r6+60];
	ld.shared.f32 	%f66, [%r9+1920];
	fma.rn.f32 	%f67, %f65, %f66, %f64;
	ld.shared.f32 	%f68, [%r6+64];
	ld.shared.f32 	%f69, [%r9+2048];
	fma.rn.f32 	%f70, %f68, %f69, %f67;
	ld.shared.f32 	%f71, [%r6+68];
	ld.shared.f32 	%f72, [%r9+2176];
	fma.rn.f32 	%f73, %f71, %f72, %f70;
	ld.shared.f32 	%f74, [%r6+72];
	ld.shared.f32 	%f75, [%r9+2304];
	fma.rn.f32 	%f76, %f74, %f75, %f73;
	ld.shared.f32 	%f77, [%r6+76];
	ld.shared.f32 	%f78, [%r9+2432];
	fma.rn.f32 	%f79, %f77, %f78, %f76;
	ld.shared.f32 	%f80, [%r6+80];
	ld.shared.f32 	%f81, [%r9+2560];
	fma.rn.f32 	%f82, %f80, %f81, %f79;
	ld.shared.f32 	%f83, [%r6+84];
	ld.shared.f32 	%f84, [%r9+2688];
	fma.rn.f32 	%f85, %f83, %f84, %f82;
	ld.shared.f32 	%f86, [%r6+88];
	ld.shared.f32 	%f87, [%r9+2816];
	fma.rn.f32 	%f88, %f86, %f87, %f85;
	ld.shared.f32 	%f89, [%r6+92];
	ld.shared.f32 	%f90, [%r9+2944];
	fma.rn.f32 	%f91, %f89, %f90, %f88;
	ld.shared.f32 	%f92, [%r6+96];
	ld.shared.f32 	%f93, [%r9+3072];
	fma.rn.f32 	%f94, %f92, %f93, %f91;
	ld.shared.f32 	%f95, [%r6+100];
	ld.shared.f32 	%f96, [%r9+3200];
	fma.rn.f32 	%f97, %f95, %f96, %f94;
	ld.shared.f32 	%f98, [%r6+104];
	ld.shared.f32 	%f99, [%r9+3328];
	fma.rn.f32 	%f100, %f98, %f99, %f97;
	ld.shared.f32 	%f101, [%r6+108];
	ld.shared.f32 	%f102, [%r9+3456];
	fma.rn.f32 	%f103, %f101, %f102, %f100;
	ld.shared.f32 	%f104, [%r6+112];
	ld.shared.f32 	%f105, [%r9+3584];
	fma.rn.f32 	%f106, %f104, %f105, %f103;
	ld.shared.f32 	%f107, [%r6+116];
	ld.shared.f32 	%f108, [%r9+3712];
	fma.rn.f32 	%f109, %f107, %f108, %f106;
	ld.shared.f32 	%f110, [%r6+120];
	ld.shared.f32 	%f111, [%r9+3840];
	fma.rn.f32 	%f112, %f110, %f111, %f109;
	ld.shared.f32 	%f113, [%r6+124];
	ld.shared.f32 	%f114, [%r9+3968];
	fma.rn.f32 	%f168, %f113, %f114, %f112;
	bar.sync 	0;
	add.s32 	%r76, %r76, 1;
	setp.ne.s32 	%p3, %r76, 0;
	add.s32 	%r75, %r75, 32;
	add.s32 	%r74, %r74, %r13;
	@%p3 bra 	$L__BB1_3;
$L__BB1_4:
	and.b32  	%r57, %r41, 31;
	setp.eq.s32 	%p4, %r57, 0;
	shr.s32 	%r58, %r41, 31;
	shr.u32 	%r59, %r58, 27;
	add.s32 	%r60, %r41, %r59;
	and.b32  	%r61, %r60, -32;
	sub.s32 	%r20, %r41, %r61;
	setp.lt.s32 	%p5, %r20, 1;
	or.pred  	%p6, %p4, %p5;
	@%p6 bra 	$L__BB1_16;
	mad.lo.s32 	%r21, %r41, %r4, %r41;
	and.b32  	%r22, %r20, 7;
	setp.lt.u32 	%p7, %r20, 8;
	mov.u32 	%r81, %r20;
	@%p7 bra 	$L__BB1_8;
	and.b32  	%r62, %r20, 2147483640;
	neg.s32 	%r79, %r62;
	sub.s32 	%r63, %r41, %r20;
	mad.lo.s32 	%r78, %r42, %r63, %r2;
	shl.b32 	%r25, %r42, 3;
	add.s64 	%rd3, %rd2, 16;
	sub.s32 	%r77, %r21, %r20;
	mul.wide.s32 	%rd15, %r42, 4;
	mov.u32 	%r81, %r20;
$L__BB1_7:
	.pragma "nounroll";
	mul.wide.s32 	%rd11, %r77, 4;
	add.s64 	%rd12, %rd3, %rd11;
	ld.global.f32 	%f116, [%rd12+-16];
	mul.wide.s32 	%rd13, %r78, 4;
	add.s64 	%rd14, %rd1, %rd13;
	ld.global.f32 	%f117, [%rd14];
	fma.rn.f32 	%f118, %f116, %f117, %f168;
	ld.global.f32 	%f119, [%rd12+-12];
	add.s64 	%rd16, %rd14, %rd15;
	ld.global.f32 	%f120, [%rd16];
	fma.rn.f32 	%f121, %f119, %f120, %f118;
	ld.global.f32 	%f122, [%rd12+-8];
	add.s64 	%rd17, %rd16, %rd15;
	ld.global.f32 	%f123, [%rd17];
	fma.rn.f32 	%f124, %f122, %f123, %f121;
	ld.global.f32 	%f125, [%rd12+-4];
	add.s64 	%rd18, %rd17, %rd15;
	ld.global.f32 	%f126, [%rd18];
	fma.rn.f32 	%f127, %f125, %f126, %f124;
	ld.global.f32 	%f128, [%rd12];
	add.s64 	%rd19, %rd18, %rd15;
	ld.global.f32 	%f129, [%rd19];
	fma.rn.f32 	%f130, %f128, %f129, %f127;
	ld.global.f32 	%f131, [%rd12+4];
	add.s64 	%rd20, %rd19, %rd15;
	ld.global.f32 	%f132, [%rd20];
	fma.rn.f32 	%f133, %f131, %f132, %f130;
	ld.global.f32 	%f134, [%rd12+8];
	add.s64 	%rd21, %rd20, %rd15;
	ld.global.f32 	%f135, [%rd21];
	fma.rn.f32 	%f136, %f134, %f135, %f133;
	ld.global.f32 	%f137, [%rd12+12];
	add.s64 	%rd22, %rd21, %rd15;
	ld.global.f32 	%f138, [%rd22];
	fma.rn.f32 	%f168, %f137, %f138, %f136;
	add.s32 	%r81, %r81, -8;
	add.s32 	%r79, %r79, 8;
	add.s32 	%r78, %r78, %r25;
	add.s32 	%r77, %r77, 8;
	setp.ne.s32 	%p8, %r79, 0;
	@%p8 bra 	$L__BB1_7;
$L__BB1_8:
	setp.eq.s32 	%p9, %r22, 0;
	@%p9 bra 	$L__BB1_16;
	and.b32  	%r36, %r20, 3;
	setp.lt.u32 	%p10, %r22, 4;
	@%p10 bra 	$L__BB1_11;
	sub.s32 	%r64, %r21, %r81;
	mul.wide.s32 	%rd23, %r64, 4;
	add.s64 	%rd24, %rd2, %rd23;
	ld.global.f32 	%f140, [%rd24];
	sub.s32 	%r65, %r41, %r81;
	mad.lo.s32 	%r66, %r65, %r42, %r2;
	mul.wide.s32 	%rd25, %r66, 4;
	add.s64 	%rd26, %rd1, %rd25;
	ld.global.f32 	%f141, [%rd26];
	fma.rn.f32 	%f142, %f140, %f141, %f168;
	ld.global.f32 	%f143, [%rd24+4];
	mul.wide.s32 	%rd27, %r42, 4;
	add.s64 	%rd28, %rd26, %rd27;
	ld.global.f32 	%f144, [%rd28];
	fma.rn.f32 	%f145, %f143, %f144, %f142;
	ld.global.f32 	%f146, [%rd24+8];
	add.s64 	%rd29, %rd28, %rd27;
	ld.global.f32 	%f147, [%rd29];
	fma.rn.f32 	%f148, %f146, %f147, %f145;
	ld.global.f32 	%f149, [%rd24+12];
	add.s64 	%rd30, %rd29, %rd27;
	ld.global.f32 	%f150, [%rd30];
	fma.rn.f32 	%f168, %f149, %f150, %f148;
	add.s32 	%r81, %r81, -4;
$L__BB1_11:
	setp.eq.s32 	%p11, %r36, 0;
	@%p11 bra 	$L__BB1_16;
	setp.eq.s32 	%p12, %r36, 1;
	@%p12 bra 	$L__BB1_14;
	sub.s32 	%r67, %r21, %r81;
	mul.wide.s32 	%rd31, %r67, 4;
	add.s64 	%rd32, %rd2, %rd31;
	ld.global.f32 	%f152, [%rd32];
	sub.s32 	%r68, %r41, %r81;
	mad.lo.s32 	%r69, %r68, %r42, %r2;
	mul.wide.s32 	%rd33, %r69, 4;
	add.s64 	%rd34, %rd1, %rd33;
	ld.global.f32 	%f153, [%rd34];
	fma.rn.f32 	%f154, %f152, %f153, %f168;
	ld.global.f32 	%f155, [%rd32+4];
	mul.wide.s32 	%rd35, %r42, 4;
	add.s64 	%rd36, %rd34, %rd35;
	ld.global.f32 	%f156, [%rd36];
	fma.rn.f32 	%f168, %f155, %f156, %f154;
	add.s32 	%r81, %r81, -2;
$L__BB1_14:
	and.b32  	%r70, %r20, 1;
	setp.eq.b32 	%p13, %r70, 1;
	not.pred 	%p14, %p13;
	@%p14 bra 	$L__BB1_16;
	sub.s32 	%r71, %r21, %r81;
	mul.wide.s32 	%rd37, %r71, 4;
	add.s64 	%rd38, %rd2, %rd37;
	ld.global.f32 	%f157, [%rd38];
	sub.s32 	%r72, %r41, %r81;
	mad.lo.s32 	%r73, %r72, %r42, %r2;
	mul.wide.s32 	%rd39, %r73, 4;
	add.s64 	%rd40, %rd1, %rd39;
	ld.global.f32 	%f158, [%rd40];
	fma.rn.f32 	%f168, %f157, %f158, %f168;
$L__BB1_16:
	cvta.to.global.u64 	%rd41, %rd4;
	mul.wide.s32 	%rd42, %r5, 4;
	add.s64 	%rd43, %rd41, %rd42;
	st.global.f32 	[%rd43], %f168;
$L__BB1_17:
	ret;

}


// ===== COMPILED SASS (sm_100) =====

	.target	sm_100

	.elftype	@"ET_EXEC"


//--------------------- .note.nv.tkinfo           --------------------------
	.section	.note.nv.tkinfo,"",@"SHT_NOTE"
	.sectionflags	@"SHF_NOTE_NV_TKINFO"
	.tkinfo
        /*0018*/ 	.word	0x00000002
        /*0030*/ 	.string	""
        /*0030*/ 	.string	"ptxas"
        /*0030*/ 	.string	"Cuda compilation tools, release 13.0, V13.0.88"
        /*0030*/ 	.string	"Build cuda_13.0.r13.0/compiler.36424714_0"
        /*0030*/ 	.string	"-arch sm_100 -m 64 "



//--------------------- .note.nv.cuinfo           --------------------------
	.section	.note.nv.cuinfo,"",@"SHT_NOTE"
	.sectionflags	@"SHF_NOTE_NV_CUINFO"
        /*0018*/ 	.short	0x0002
        /*001a*/ 	.short	0x0064
        /*001c*/ 	.short	0x0082
	.zero		2


//--------------------- .nv.info                  --------------------------
	.section	.nv.info,"",@"SHT_CUDA_INFO"
	.align	4


	//----- nvinfo : EIATTR_REGCOUNT
	.align		4
        /*0000*/ 	.byte	0x04, 0x2f
        /*0002*/ 	.short	(.L_1 - .L_0)
	.align		4
.L_0:
        /*0004*/ 	.word	index@(_Z6matmulIfEvPT_iiS1_iS1_)
        /*0008*/ 	.word	0x00000020


	//----- nvinfo : EIATTR_FRAME_SIZE
	.align		4
.L_1:
        /*000c*/ 	.byte	0x04, 0x11
        /*000e*/ 	.short	(.L_3 - .L_2)
	.align		4
.L_2:
        /*0010*/ 	.word	index@(_Z6matmulIfEvPT_iiS1_iS1_)
        /*0014*/ 	.word	0x00000000


	//----- nvinfo : EIATTR_REGCOUNT
	.align		4
.L_3:
        /*0018*/ 	.byte	0x04, 0x2f
        /*001a*/ 	.short	(.L_5 - .L_4)
	.align		4
.L_4:
        /*001c*/ 	.word	index@(_Z11matmul_smemIfEvPT_iiS1_iS1_)
        /*0020*/ 	.word	0x00000020


	//----- nvinfo : EIATTR_FRAME_SIZE
	.align		4
.L_5:
        /*0024*/ 	.byte	0x04, 0x11
        /*0026*/ 	.short	(.L_7 - .L_6)
	.align		4
.L_6:
        /*0028*/ 	.word	index@(_Z11matmul_smemIfEvPT_iiS1_iS1_)
        /*002c*/ 	.word	0x00000000


	//----- nvinfo : EIATTR_MIN_STACK_SIZE
	.align		4
.L_7:
        /*0030*/ 	.byte	0x04, 0x12
        /*0032*/ 	.short	(.L_9 - .L_8)
	.align		4
.L_8:
        /*0034*/ 	.word	index@(_Z11matmul_smemIfEvPT_iiS1_iS1_)
        /*0038*/ 	.word	0x00000000


	//----- nvinfo : EIATTR_MIN_STACK_SIZE
	.align		4
.L_9:
        /*003c*/ 	.byte	0x04, 0x12
        /*003e*/ 	.short	(.L_11 - .L_10)
	.align		4
.L_10:
        /*0040*/ 	.word	index@(_Z6matmulIfEvPT_iiS1_iS1_)
        /*0044*/ 	.word	0x00000000
.L_11:


//--------------------- .nv.compat                --------------------------
	.section	.nv.compat,"",@"SHT_CUDA_COMPAT_INFO"
	.align	4
        /*0000*/ 	.byte	0x02, 0x09, 0x00, 0x00, 0x02, 0x02, 0x01, 0x00, 0x02, 0x05, 0x05, 0x00, 0x03, 0x07, 0x01, 0x01
        /*0010*/ 	.byte	0x02, 0x03, 0x00, 0x00, 0x02, 0x06, 0x01, 0x00, 0x04, 0x0b, 0x08, 0x00, 0x09, 0x00, 0x00, 0x00
        /*0020*/ 	.byte	0x00, 0x00, 0x00, 0x00


//--------------------- .nv.info._Z11matmul_smemIfEvPT_iiS1_iS1_ --------------------------
	.section	.nv.info._Z11matmul_smemIfEvPT_iiS1_iS1_,"",@"SHT_CUDA_INFO"
	.sectionflags	@""
	.align	4


	//----- nvinfo : EIATTR_CUDA_API_VERSION
	.align		4
        /*0000*/ 	.byte	0x04, 0x37
        /*0002*/ 	.short	(.L_13 - .L_12)
.L_12:
        /*0004*/ 	.word	0x00000082


	//----- nvinfo : EIATTR_KPARAM_INFO
	.align		4
.L_13:
        /*0008*/ 	.byte	0x04, 0x17
        /*000a*/ 	.short	(.L_15 - .L_14)
.L_14:
        /*000c*/ 	.word	0x00000000
        /*0010*/ 	.short	0x0005
        /*0012*/ 	.short	0x0020
        /*0014*/ 	.byte	0x00, 0xf5, 0x21, 0x00


	//----- nvinfo : EIATTR_KPARAM_INFO
	.align		4
.L_15:
        /*0018*/ 	.byte	0x04, 0x17
        /*001a*/ 	.short	(.L_17 - .L_16)
.L_16:
        /*001c*/ 	.word	0x00000000
        /*0020*/ 	.short	0x0004
        /*0022*/ 	.short	0x0018
        /*0024*/ 	.byte	0x00, 0xf0, 0x11, 0x00


	//----- nvinfo : EIATTR_KPARAM_INFO
	.align		4
.L_17:
        /*0028*/ 	.byte	0x04, 0x17
        /*002a*/ 	.short	(.L_19 - .L_18)
.L_18:
        /*002c*/ 	.word	0x00000000
        /*0030*/ 	.short	0x0003
        /*0032*/ 	.short	0x0010
        /*0034*/ 	.byte	0x00, 0xf5, 0x21, 0x00


	//----- nvinfo : EIATTR_KPARAM_INFO
	.align		4
.L_19:
        /*0038*/ 	.byte	0x04, 0x17
        /*003a*/ 	.short	(.L_21 - .L_20)
.L_20:
        /*003c*/ 	.word	0x00000000
        /*0040*/ 	.short	0x0002
        /*0042*/ 	.short	0x000c
        /*0044*/ 	.byte	0x00, 0xf0, 0x11, 0x00


	//----- nvinfo : EIATTR_KPARAM_INFO
	.align		4
.L_21:
        /*0048*/ 	.byte	0x04, 0x17
        /*004a*/ 	.short	(.L_23 - .L_22)
.L_22:
        /*004c*/ 	.word	0x00000000
        /*0050*/ 	.short	0x0001
        /*0052*/ 	.short	0x0008
        /*0054*/ 	.byte	0x00, 0xf0, 0x11, 0x00


	//----- nvinfo : EIATTR_KPARAM_INFO
	.align		4
.L_23:
        /*0058*/ 	.byte	0x04, 0x17
        /*005a*/ 	.short	(.L_25 - .L_24)
.L_24:
        /*005c*/ 	.word	0x00000000
        /*0060*/ 	.short	0x0000
        /*0062*/ 	.short	0x0000
        /*0064*/ 	.byte	0x00, 0xf5, 0x21, 0x00


	//----- nvinfo : EIATTR_SPARSE_MMA_MASK
	.align		4
.L_25:
        /*0068*/ 	.byte	0x03, 0x50
        /*006a*/ 	.short	0x0000


	//----- nvinfo : EIATTR_MAXREG_COUNT
	.align		4
        /*006c*/ 	.byte	0x03, 0x1b
        /*006e*/ 	.short	0x00ff


	//----- nvinfo : EIATTR_NUM_BARRIERS
	.align		4
        /*0070*/ 	.byte	0x02, 0x4c
        /*0072*/ 	.byte	0x01
	.zero		1


	//----- nvinfo : EIATTR_MERCURY_ISA_VERSION
	.align		4
        /*0074*/ 	.byte	0x03, 0x5f
        /*0076*/ 	.short	0x0101


	//----- nvinfo : EIATTR_VRC_CTA_INIT_COUNT
	.align		4
        /*0078*/ 	.byte	0x02, 0x4a
	.zero		1
	.zero		1


	//----- nvinfo : EIATTR_EXIT_INSTR_OFFSETS
	.align		4
        /*007c*/ 	.byte	0x04, 0x1c
        /*007e*/ 	.short	(.L_27 - .L_26)


	//   ....[0]....
.L_26:
        /*0080*/ 	.word	0x000000e0


	//   ....[1]....
        /*0084*/ 	.word	0x00000f60


	//----- nvinfo : EIATTR_CBANK_PARAM_SIZE
	.align		4
.L_27:
        /*0088*/ 	.byte	0x03, 0x19
        /*008a*/ 	.short	0x0028


	//----- nvinfo : EIATTR_PARAM_CBANK
	.align		4
        /*008c*/ 	.byte	0x04, 0x0a
        /*008e*/ 	.short	(.L_29 - .L_28)
	.align		4
.L_28:
        /*0090*/ 	.word	index@(.nv.constant0._Z11matmul_smemIfEvPT_iiS1_iS1_)
        /*0094*/ 	.short	0x0380
        /*0096*/ 	.short	0x0028


	//----- nvinfo : EIATTR_SW_WAR
	.align		4
.L_29:
        /*0098*/ 	.byte	0x04, 0x36
        /*009a*/ 	.short	(.L_31 - .L_30)
.L_30:
        /*009c*/ 	.word	0x00000008
.L_31:


//--------------------- .nv.info._Z6matmulIfEvPT_iiS1_iS1_ --------------------------
	.section	.nv.info._Z6matmulIfEvPT_iiS1_iS1_,"",@"SHT_CUDA_INFO"
	.sectionflags	@""
	.align	4


	//----- nvinfo : EIATTR_CUDA_API_VERSION
	.align		4
        /*0000*/ 	.byte	0x04, 0x37
        /*0002*/ 	.short	(.L_33 - .L_32)
.L_32:
        /*0004*/ 	.word	0x00000082


	//----- nvinfo : EIATTR_KPARAM_INFO
	.align		4
.L_33:
        /*0008*/ 	.byte	0x04, 0x17
        /*000a*/ 	.short	(.L_35 - .L_34)
.L_34:
        /*000c*/ 	.word	0x00000000
        /*0010*/ 	.short	0x0005
        /*0012*/ 	.short	0x0020
        /*0014*/ 	.byte	0x00, 0xf5, 0x21, 0x00


	//----- nvinfo : EIATTR_KPARAM_INFO
	.align		4
.L_35:
        /*0018*/ 	.byte	0x04, 0x17
        /*001a*/ 	.short	(.L_37 - .L_36)
.L_36:
        /*001c*/ 	.word	0x00000000
        /*0020*/ 	.short	0x0004
        /*0022*/ 	.short	0x0018
        /*0024*/ 	.byte	0x00, 0xf0, 0x11, 0x00


	//----- nvinfo : EIATTR_KPARAM_INFO
	.align		4
.L_37:
        /*0028*/ 	.byte	0x04, 0x17
        /*002a*/ 	.short	(.L_39 - .L_38)
.L_38:
        /*002c*/ 	.word	0x00000000
        /*0030*/ 	.short	0x0003
        /*0032*/ 	.short	0x0010
        /*0034*/ 	.byte	0x00, 0xf5, 0x21, 0x00


	//----- nvinfo : EIATTR_KPARAM_INFO
	.align		4
.L_39:
        /*0038*/ 	.byte	0x04, 0x17
        /*003a*/ 	.short	(.L_41 - .L_40)
.L_40:
        /*003c*/ 	.word	0x00000000
        /*0040*/ 	.short	0x0002
        /*0042*/ 	.short	0x000c
        /*0044*/ 	.byte	0x00, 0xf0, 0x11, 0x00


	//----- nvinfo : EIATTR_KPARAM_INFO
	.align		4
.L_41:
        /*0048*/ 	.byte	0x04, 0x17
        /*004a*/ 	.short	(.L_43 - .L_42)
.L_42:
        /*004c*/ 	.word	0x00000000
        /*0050*/ 	.short	0x0001
        /*0052*/ 	.short	0x0008
        /*0054*/ 	.byte	0x00, 0xf0, 0x11, 0x00


	//----- nvinfo : EIATTR_KPARAM_INFO
	.align		4
.L_43:
        /*0058*/ 	.byte	0x04, 0x17
        /*005a*/ 	.short	(.L_45 - .L_44)
.L_44:
        /*005c*/ 	.word	0x00000000
        /*0060*/ 	.short	0x0000
        /*0062*/ 	.short	0x0000
        /*0064*/ 	.byte	0x00, 0xf5, 0x21, 0x00


	//----- nvinfo : EIATTR_SPARSE_MMA_MASK
	.align		4
.L_45:
        /*0068*/ 	.byte	0x03, 0x50
        /*006a*/ 	.short	0x0000


	//----- nvinfo : EIATTR_MAXREG_COUNT
	.align		4
        /*006c*/ 	.byte	0x03, 0x1b
        /*006e*/ 	.short	0x00ff


	//----- nvinfo : EIATTR_MERCURY_ISA_VERSION
	.align		4
        /*0070*/ 	.byte	0x03, 0x5f
        /*0072*/ 	.short	0x0101


	//----- nvinfo : EIATTR_VRC_CTA_INIT_COUNT
	.align		4
        /*0074*/ 	.byte	0x02, 0x4a
	.zero		1
	.zero		1


	//----- nvinfo : EIATTR_EXIT_INSTR_OFFSETS
	.align		4
        /*0078*/ 	.byte	0x04, 0x1c
        /*007a*/ 	.short	(.L_47 - .L_46)


	//   ....[0]....
.L_46:
        /*007c*/ 	.word	0x000000e0


	//   ....[1]....
        /*0080*/ 	.word	0x000008f0


	//----- nvinfo : EIATTR_CBANK_PARAM_SIZE
	.align		4
.L_47:
        /*0084*/ 	.byte	0x03, 0x19
        /*0086*/ 	.short	0x0028


	//----- nvinfo : EIATTR_PARAM_CBANK
	.align		4
        /*0088*/ 	.byte	0x04, 0x0a
        /*008a*/ 	.short	(.L_49 - .L_48)
	.align		4
.L_48:
        /*008c*/ 	.word	index@(.nv.constant0._Z6matmulIfEvPT_iiS1_iS1_)
        /*0090*/ 	.short	0x0380
        /*0092*/ 	.short	0x0028


	//----- nvinfo : EIATTR_SW_WAR
	.align		4
.L_49:
        /*0094*/ 	.byte	0x04, 0x36
        /*0096*/ 	.short	(.L_51 - .L_50)
.L_50:
        /*0098*/ 	.word	0x00000008
.L_51:


//--------------------- .nv.callgraph             --------------------------
	.section	.nv.callgraph,"",@"SHT_CUDA_CALLGRAPH"
	.align	4
	.sectionentsize	8
	.align		4
        /*0000*/ 	.word	0x00000000
	.align		4
        /*0004*/ 	.word	0xffffffff
	.align		4
        /*0008*/ 	.word	0x00000000
	.align		4
        /*000c*/ 	.word	0xfffffffe
	.align		4
        /*0010*/ 	.word	0x00000000
	.align		4
        /*0014*/ 	.word	0xfffffffd
	.align		4
        /*0018*/ 	.word	0x00000000
	.align		4
        /*001c*/ 	.word	0xfffffffc


//--------------------- .text._Z11matmul_smemIfEvPT_iiS1_iS1_ --------------------------
	.section	.text._Z11matmul_smemIfEvPT_iiS1_iS1_,"ax",@progbits
	.align	128
        .global         _Z11matmul_smemIfEvPT_iiS1_iS1_
        .type           _Z11matmul_smemIfEvPT_iiS1_iS1_,@function
        .size           _Z11matmul_smemIfEvPT_iiS1_iS1_,(.L_x_12 - _Z11matmul_smemIfEvPT_iiS1_iS1_)
        .other          _Z11matmul_smemIfEvPT_iiS1_iS1_,@"STO_CUDA_ENTRY STV_DEFAULT"
_Z11matmul_smemIfEvPT_iiS1_iS1_:
.text._Z11matmul_smemIfEvPT_iiS1_iS1_:
[----:B------:R-:W-:Y:S01]  /*0000*/  LDC R1, c[0x0][0x37c] ;  /* 0x0000df00ff017b82 */ /* 0x000fe20000000800 */
[----:B------:R-:W0:Y:S07]  /*0010*/  S2R R16, SR_TID.X ;  /* 0x0000000000107919 */ /* 0x000e2e0000002100 */
[----:B------:R-:W0:Y:S01]  /*0020*/  LDC R21, c[0x0][0x360] ;  /* 0x0000d800ff157b82 */ /* 0x000e220000000800 */
[----:B------:R-:W1:Y:S01]  /*0030*/  LDCU UR6, c[0x0][0x388] ;  /* 0x00007100ff0677ac */ /* 0x000e620008000800 */
[----:B------:R-:W2:Y:S06]  /*0040*/  S2R R6, SR_TID.Y ;  /* 0x0000000000067919 */ /* 0x000eac0000002200 */
[----:B------:R-:W0:Y:S08]  /*0050*/  S2UR UR4, SR_CTAID.X ;  /* 0x00000000000479c3 */ /* 0x000e300000002500 */
[----:B------:R-:W2:Y:S08]  /*0060*/  S2UR UR5, SR_CTAID.Y ;  /* 0x00000000000579c3 */ /* 0x000eb00000002600 */
[----:B------:R-:W2:Y:S08]  /*0070*/  LDC R19, c[0x0][0x364] ;  /* 0x0000d900ff137b82 */ /* 0x000eb00000000800 */
[----:B------:R-:W1:Y:S01]  /*0080*/  LDC R0, c[0x0][0x398] ;  /* 0x0000e600ff007b82 */ /* 0x000e620000000800 */
[----:B0-----:R-:W-:-:S02]  /*0090*/  IMAD R21, R21, UR4, R16 ;  /* 0x0000000415157c24 */ /* 0x001fc4000f8e0210 */
[----:B--2---:R-:W-:Y:S02]  /*00a0*/  IMAD R19, R19, UR5, R6 ;  /* 0x0000000513137c24 */ /* 0x004fe4000f8e0206 */
[----:B-1----:R-:W-:Y:S02]  /*00b0*/  IMAD R3, R0, UR6, RZ ;  /* 0x0000000600037c24 */ /* 0x002fe4000f8e02ff */
[----:B------:R-:W-:-:S05]  /*00c0*/  IMAD R18, R19, R0, R21 ;  /* 0x0000000013127224 */ /* 0x000fca00078e0215 */
[----:B------:R-:W-:-:S13]  /*00d0*/  ISETP.GE.U32.AND P0, PT, R18, R3, PT ;  /* 0x000000031200720c */ /* 0x000fda0003f06070 */
[----:B------:R-:W-:Y:S05]  /*00e0*/  @P0 EXIT ;  /* 0x000000000000094d */ /* 0x000fea0003800000 */
[----:B------:R-:W0:Y:S01]  /*00f0*/  LDC R2, c[0x0][0x38c] ;  /* 0x0000e300ff027b82 */ /* 0x000e220000000800 */
[----:B------:R-:W1:Y:S01]  /*0100*/  LDCU.64 UR8, c[0x0][0x358] ;  /* 0x00006b00ff0877ac */ /* 0x000e620008000a00 */
[----:B------:R-:W-:Y:S01]  /*0110*/  HFMA2 R27, -RZ, RZ, 0, 0 ;  /* 0x00000000ff1b7431 */ /* 0x000fe200000001ff */
[----:B0-----:R-:W-:-:S13]  /*0120*/  ISETP.GE.AND P0, PT, R2, 0x20, PT ;  /* 0x000000200200780c */ /* 0x001fda0003f06270 */
[----:B-1----:R-:W-:Y:S05]  /*0130*/  @!P0 BRA `(.L_x_0) ;  /* 0x00000004009c8947 */ /* 0x002fea0003800000 */
[----:B------:R-:W0:Y:S01]  /*0140*/  S2UR UR6, SR_CgaCtaId ;  /* 0x00000000000679c3 */ /* 0x000e220000008800 */
[----:B------:R-:W-:Y:S01]  /*0150*/  UMOV UR4, 0x400 ;  /* 0x0000040000047882 */ /* 0x000fe20000000000 */
[----:B------:R-:W-:Y:S01]  /*0160*/  SHF.R.S32.HI R3, RZ, 0x1f, R2 ;  /* 0x0000001fff037819 */ /* 0x000fe20000011402 */
[----:B------:R-:W-:Y:S01]  /*0170*/  UIADD3 UR5, UPT, UPT, UR4, 0x1000, URZ ;  /* 0x0000100004057890 */ /* 0x000fe2000fffe0ff */
[----:B------:R-:W-:Y:S01]  /*0180*/  IMAD R5, R6, R0, R21 ;  /* 0x0000000006057224 */ /* 0x000fe200078e0215 */
[----:B------:R-:W-:Y:S02]  /*0190*/  MOV R27, RZ ;  /* 0x000000ff001b7202 */ /* 0x000fe40000000f00 */
[-C--:B------:R-:W-:Y:S01]  /*01a0*/  LEA.HI R4, R3, R2.reuse, RZ, 0x5 ;  /* 0x0000000203047211 */ /* 0x080fe200078f28ff */
[----:B------:R-:W1:Y:S01]  /*01b0*/  LDC.64 R22, c[0x0][0x390] ;  /* 0x0000e400ff167b82 */ /* 0x000e620000000a00 */
[----:B------:R-:W-:Y:S02]  /*01c0*/  IMAD R3, R19, R2, R16 ;  /* 0x0000000213037224 */ /* 0x000fe400078e0210 */
[----:B------:R-:W-:-:S04]  /*01d0*/  SHF.R.S32.HI R4, RZ, 0x5, R4 ;  /* 0x00000005ff047819 */ /* 0x000fc80000011404 */
[----:B------:R-:W-:Y:S01]  /*01e0*/  IADD3 R4, PT, PT, -R4, RZ, RZ ;  /* 0x000000ff04047210 */ /* 0x000fe20007ffe1ff */
[----:B------:R-:W2:Y:S01]  /*01f0*/  LDC.64 R24, c[0x0][0x380] ;  /* 0x0000e000ff187b82 */ /* 0x000ea20000000a00 */
[----:B0-----:R-:W-:Y:S02]  /*0200*/  ULEA UR4, UR6, UR4, 0x18 ;  /* 0x0000000406047291 */ /* 0x001fe4000f8ec0ff */
[----:B------:R-:W-:-:S04]  /*0210*/  ULEA UR5, UR6, UR5, 0x18 ;  /* 0x0000000506057291 */ /* 0x000fc8000f8ec0ff */
[----:B------:R-:W-:Y:S02]  /*0220*/  LEA R17, R6, UR4, 0x7 ;  /* 0x0000000406117c11 */ /* 0x000fe4000f8e38ff */
[C---:B------:R-:W-:Y:S02]  /*0230*/  LEA R7, R16.reuse, UR5, 0x2 ;  /* 0x0000000510077c11 */ /* 0x040fe4000f8e10ff */
[----:B------:R-:W-:Y:S02]  /*0240*/  LEA R16, R16, R17, 0x2 ;  /* 0x0000001110107211 */ /* 0x000fe400078e10ff */
[----:B------:R-:W-:-:S07]  /*0250*/  LEA R6, R6, R7, 0x7 ;  /* 0x0000000706067211 */ /* 0x000fce00078e38ff */
.L_x_1:
[----:B--2---:R-:W-:-:S04]  /*0260*/  IMAD.WIDE.U32 R10, R3, 0x4, R24 ;  /* 0x00000004030a7825 */ /* 0x004fc800078e0018 */
[----:B-1----:R-:W-:Y:S02]  /*0270*/  IMAD.WIDE.U32 R8, R5, 0x4, R22 ;  /* 0x0000000405087825 */ /* 0x002fe400078e0016 */
[----:B------:R-:W2:Y:S04]  /*0280*/  LDG.E R11, desc[UR8][R10.64] ;  /* 0x000000080a0b7981 */ /* 0x000ea8000c1e1900 */
[----:B------:R-:W3:Y:S01]  /*0290*/  LDG.E R9, desc[UR8][R8.64] ;  /* 0x0000000808097981 */ /* 0x000ee2000c1e1900 */
[----:B------:R-:W-:Y:S02]  /*02a0*/  IADD3 R4, PT, PT, R4, 0x1, RZ ;  /* 0x0000000104047810 */ /* 0x000fe40007ffe0ff */
[----:B------:R-:W-:Y:S02]  /*02b0*/  IADD3 R3, PT, PT, R3, 0x20, RZ ;  /* 0x0000002003037810 */ /* 0x000fe40007ffe0ff */
[----:B------:R-:W-:-:S02]  /*02c0*/  ISETP.NE.AND P0, PT, R4, RZ, PT ;  /* 0x000000ff0400720c */ /* 0x000fc40003f05270 */
[----:B------:R-:W-:Y:S01]  /*02d0*/  LEA R5, R0, R5, 0x5 ;  /* 0x0000000500057211 */ /* 0x000fe200078e28ff */
[----:B--2---:R-:W-:Y:S04]  /*02e0*/  STS [R16], R11 ;  /* 0x0000000b10007388 */ /* 0x004fe80000000800 */
[----:B---3--:R-:W-:Y:S01]  /*02f0*/  STS [R6], R9 ;  /* 0x0000000906007388 */ /* 0x008fe20000000800 */
[----:B------:R-:W-:Y:S06]  /*0300*/  BAR.SYNC.DEFER_BLOCKING 0x0 ;  /* 0x0000000000007b1d */ /* 0x000fec0000010000 */
[----:B------:R-:W-:Y:S04]  /*0310*/  LDS R20, [R7] ;  /* 0x0000000007147984 */ /* 0x000fe80000000800 */
[----:B------:R-:W0:Y:S04]  /*0320*/  LDS.128 R12, [R17] ;  /* 0x00000000110c7984 */ /* 0x000e280000000c00 */
[----:B------:R-:W1:Y:S04]  /*0330*/  LDS R29, [R7+0x80] ;  /* 0x00008000071d7984 */ /* 0x000e680000000800 */
[----:B------:R-:W2:Y:S04]  /*0340*/  LDS R26, [R7+0x100] ;  /* 0x00010000071a7984 */ /* 0x000ea80000000800 */
[----:B------:R-:W-:Y:S01]  /*0350*/  LDS.128 R8, [R17+0x10] ;  /* 0x0000100011087984 */ /* 0x000fe20000000c00 */
[----:B0-----:R-:W-:-:S03]  /*0360*/  FFMA R12, R12, R20, R27 ;  /* 0x000000140c0c7223 */ /* 0x001fc6000000001b */
[----:B------:R-:W-:Y:S01]  /*0370*/  LDS R27, [R7+0x300] ;  /* 0x00030000071b7984 */ /* 0x000fe20000000800 */
[----:B-1----:R-:W-:-:S03]  /*0380*/  FFMA R29, R29, R13, R12 ;  /* 0x0000000d1d1d7223 */ /* 0x002fc6000000000c */
[----:B------:R-:W0:Y:S01]  /*0390*/  LDS R12, [R7+0x180] ;  /* 0x00018000070c7984 */ /* 0x000e220000000800 */
[----:B--2---:R-:W-:-:S03]  /*03a0*/  FFMA R14, R26, R14, R29 ;  /* 0x0000000e1a0e7223 */ /* 0x004fc6000000001d */
[----:B------:R-:W1:Y:S04]  /*03b0*/  LDS R13, [R7+0x200] ;  /* 0x00020000070d7984 */ /* 0x000e680000000800 */
[----:B------:R-:W2:Y:S01]  /*03c0*/  LDS R29, [R7+0x280] ;  /* 0x00028000071d7984 */ /* 0x000ea20000000800 */
[----:B0-----:R-:W-:-:S04]  /*03d0*/  FFMA R15, R12, R15, R14 ;  /* 0x0000000f0c0f7223 */ /* 0x001fc8000000000e */
[----:B-1----:R-:W-:Y:S02]  /*03e0*/  FFMA R8, R8, R13, R15 ;  /* 0x0000000d08087223 */ /* 0x002fe4000000000f */
[----:B------:R-:W-:Y:S02]  /*03f0*/  LDS.128 R12, [R17+0x20] ;  /* 0x00002000110c7984 */ /* 0x000fe40000000c00 */
[----:B--2---:R-:W-:Y:S02]  /*0400*/  FFMA R8, R29, R9, R8 ;  /* 0x000000091d087223 */ /* 0x004fe40000000008 */
[----:B------:R-:W0:Y:S02]  /*0410*/  LDS R29, [R7+0x380] ;  /* 0x00038000071d7984 */ /* 0x000e240000000800 */
[----:B------:R-:W-:Y:S02]  /*0420*/  FFMA R8, R27, R10, R8 ;  /* 0x0000000a1b087223 */ /* 0x000fe40000000008 */
[----:B------:R-:W1:Y:S04]  /*0430*/  LDS R9, [R7+0x400] ;  /* 0x0004000007097984 */ /* 0x000e680000000800 */
[----:B------:R-:W2:Y:S04]  /*0440*/  LDS R10, [R7+0x480] ;  /* 0x00048000070a7984 */ /* 0x000ea80000000800 */
[----:B------:R-:W3:Y:S01]  /*0450*/  LDS R27, [R7+0x500] ;  /* 0x00050000071b7984 */ /* 0x000ee20000000800 */
[----:B0-----:R-:W-:-:S04]  /*0460*/  FFMA R11, R29, R11, R8 ;  /* 0x0000000b1d0b7223 */ /* 0x001fc80000000008 */
[----:B-1----:R-:W-:Y:S02]  /*0470*/  FFMA R8, R12, R9, R11 ;  /* 0x000000090c087223 */ /* 0x002fe4000000000b */
[----:B------:R-:W0:Y:S02]  /*0480*/  LDS R12, [R7+0x580] ;  /* 0x00058000070c7984 */ /* 0x000e240000000800 */
[----:B--2---:R-:W-:Y:S02]  /*0490*/  FFMA R20, R10, R13, R8 ;  /* 0x0000000d0a147223 */ /* 0x004fe40000000008 */
[----:B------:R-:W-:Y:S02]  /*04a0*/  LDS R13, [R7+0x600] ;  /* 0x00060000070d7984 */ /* 0x000fe40000000800 */
[----:B---3--:R-:W-:Y:S02]  /*04b0*/  FFMA R29, R27, R14, R20 ;  /* 0x0000000e1b1d7223 */ /* 0x008fe40000000014 */
[----:B------:R-:W1:Y:S04]  /*04c0*/  LDS.128 R8, [R17+0x30] ;  /* 0x0000300011087984 */ /* 0x000e680000000c00 */
[----:B------:R-:W2:Y:S04]  /*04d0*/  LDS R14, [R7+0x680] ;  /* 0x00068000070e7984 */ /* 0x000ea80000000800 */
[----:B------:R-:W3:Y:S04]  /*04e0*/  LDS R27, [R7+0x700] ;  /* 0x00070000071b7984 */ /* 0x000ee80000000800 */
[----:B------:R-:W-:Y:S01]  /*04f0*/  LDS R20, [R7+0x980] ;  /* 0x0009800007147984 */ /* 0x000fe20000000800 */
        /* <DEDUP_REMOVED lines=8> */
[----:B------:R-:W3:Y:S01]  /*0580*/  LDS R27, [R7+0x900] ;  /* 0x00090000071b7984 */ /* 0x000ee20000000800 */
[----:B0-----:R-:W-:-:S04]  /*0590*/  FFMA R11, R8, R11, R29 ;  /* 0x0000000b080b7223 */ /* 0x001fc8000000001d */
[----:B-1----:R-:W-:-:S04]  /*05a0*/  FFMA R12, R12, R9, R11 ;  /* 0x000000090c0c7223 */ /* 0x002fc8000000000b */
[----:B--2---:R-:W-:Y:S02]  /*05b0*/  FFMA R10, R10, R13, R12 ;  /* 0x0000000d0a0a7223 */ /* 0x004fe4000000000c */
[----:B------:R-:W-:Y:S02]  /*05c0*/  LDS R13, [R7+0xa00] ;  /* 0x000a0000070d7984 */ /* 0x000fe40000000800 */
[----:B---3--:R-:W-:Y:S02]  /*05d0*/  FFMA R29, R27, R14, R10 ;  /* 0x0000000e1b1d7223 */ /* 0x008fe4000000000a */
[----:B------:R-:W0:Y:S02]  /*05e0*/  LDS.128 R8, [R17+0x50] ;  /* 0x0000500011087984 */ /* 0x000e240000000c00 */
[----:B------:R-:W-:Y:S02]  /*05f0*/  FFMA R15, R20, R15, R29 ;  /* 0x0000000f140f7223 */ /* 0x000fe4000000001d */
[----:B------:R-:W1:Y:S04]  /*0600*/  LDS R12, [R7+0xa80] ;  /* 0x000a8000070c7984 */ /* 0x000e680000000800 */
[----:B------:R-:W2:Y:S04]  /*0610*/  LDS R27, [R7+0xb00] ;  /* 0x000b0000071b7984 */ /* 0x000ea80000000800 */
[----:B------:R-:W3:Y:S01]  /*0620*/  LDS R20, [R7+0xb80] ;  /* 0x000b800007147984 */ /* 0x000ee20000000800 */
[----:B0-----:R-:W-:-:S04]  /*0630*/  FFMA R8, R8, R13, R15 ;  /* 0x0000000d08087223 */ /* 0x001fc8000000000f */
[----:B-1----:R-:W-:Y:S02]  /*0640*/  FFMA R8, R12, R9, R8 ;  /* 0x000000090c087223 */ /* 0x002fe40000000008 */
[----:B------:R-:W-:Y:S02]  /*0650*/  LDS R9, [R7+0xc00] ;  /* 0x000c000007097984 */ /* 0x000fe40000000800 */
[----:B--2---:R-:W-:Y:S02]  /*0660*/  FFMA R29, R27, R10, R8 ;  /* 0x0000000a1b1d7223 */ /* 0x004fe40000000008 */
[----:B------:R-:W0:Y:S02]  /*0670*/  LDS.128 R12, [R17+0x60] ;  /* 0x00006000110c7984 */ /* 0x000e240000000c00 */
[----:B---3--:R-:W-:Y:S02]  /*0680*/  FFMA R11, R20, R11, R29 ;  /* 0x0000000b140b7223 */ /* 0x008fe4000000001d */
[----:B------:R-:W1:Y:S04]  /*0690*/  LDS R8, [R7+0xc80] ;  /* 0x000c800007087984 */ /* 0x000e680000000800 */
[----:B------:R-:W2:Y:S04]  /*06a0*/  LDS R27, [R7+0xd00] ;  /* 0x000d0000071b7984 */ /* 0x000ea80000000800 */
[----:B------:R-:W3:Y:S04]  /*06b0*/  LDS R20, [R7+0xd80] ;  /* 0x000d800007147984 */ /* 0x000ee80000000800 */
[----:B------:R-:W-:Y:S01]  /*06c0*/  LDS R29, [R7+0xe80] ;  /* 0x000e8000071d7984 */ /* 0x000fe20000000800 */
[----:B0-----:R-:W-:-:S04]  /*06d0*/  FFMA R12, R12, R9, R11 ;  /* 0x000000090c0c7223 */ /* 0x001fc8000000000b */
[----:B-1----:R-:W-:Y:S02]  /*06e0*/  FFMA R8, R8, R13, R12 ;  /* 0x0000000d08087223 */ /* 0x002fe4000000000c */
[----:B------:R-:W-:Y:S02]  /*06f0*/  LDS R13, [R7+0xe00] ;  /* 0x000e0000070d7984 */ /* 0x000fe40000000800 */
[----:B--2---:R-:W-:Y:S02]  /*0700*/  FFMA R27, R27, R14, R8 ;  /* 0x0000000e1b1b7223 */ /* 0x004fe40000000008 */
[----:B------:R-:W0:Y:S02]  /*0710*/  LDS.128 R8, [R17+0x70] ;  /* 0x0000700011087984 */ /* 0x000e240000000c00 */
[----:B---3--:R-:W-:Y:S02]  /*0720*/  FFMA R15, R20, R15, R27 ;  /* 0x0000000f140f7223 */ /* 0x008fe4000000001b */
[----:B------:R-:W1:Y:S04]  /*0730*/  LDS R12, [R7+0xf00] ;  /* 0x000f0000070c7984 */ /* 0x000e680000000800 */
[----:B------:R-:W2:Y:S01]  /*0740*/  LDS R27, [R7+0xf80] ;  /* 0x000f8000071b7984 */ /* 0x000ea20000000800 */
[----:B0-----:R-:W-:-:S04]  /*0750*/  FFMA R8, R8, R13, R15 ;  /* 0x0000000d08087223 */ /* 0x001fc8000000000f */
[----:B------:R-:W-:-:S04]  /*0760*/  FFMA R9, R29, R9, R8 ;  /* 0x000000091d097223 */ /* 0x000fc80000000008 */
[----:B-1----:R-:W-:-:S04]  /*0770*/  FFMA R10, R12, R10, R9 ;  /* 0x0000000a0c0a7223 */ /* 0x002fc80000000009 */
[----:B--2---:R-:W-:Y:S01]  /*0780*/  FFMA R27, R27, R11, R10 ;  /* 0x0000000b1b1b7223 */ /* 0x004fe2000000000a */
[----:B------:R-:W-:Y:S06]  /*0790*/  BAR.SYNC.DEFER_BLOCKING 0x0 ;  /* 0x0000000000007b1d */ /* 0x000fec0000010000 */
[----:B------:R-:W-:Y:S05]  /*07a0*/  @P0 BRA `(.L_x_1) ;  /* 0xfffffff800ac0947 */ /* 0x000fea000383ffff */
.L_x_0:
[----:B------:R-:W-:Y:S02]  /*07b0*/  SHF.R.S32.HI R3, RZ, 0x1f, R2 ;  /* 0x0000001fff037819 */ /* 0x000fe40000011402 */
[----:B------:R-:W-:Y:S02]  /*07c0*/  LOP3.LUT P0, RZ, R2, 0x1f, RZ, 0xc0, !PT ;  /* 0x0000001f02ff7812 */ /* 0x000fe4000780c0ff */
[----:B------:R-:W-:-:S04]  /*07d0*/  LEA.HI R3, R3, R2, RZ, 0x5 ;  /* 0x0000000203037211 */ /* 0x000fc800078f28ff */
[----:B------:R-:W-:-:S04]  /*07e0*/  LOP3.LUT R3, R3, 0xffffffe0, RZ, 0xc0, !PT ;  /* 0xffffffe003037812 */ /* 0x000fc800078ec0ff */
[----:B------:R-:W-:-:S04]  /*07f0*/  IADD3 R14, PT, PT, -R3, R2, RZ ;  /* 0x00000002030e7210 */ /* 0x000fc80007ffe1ff */
[----:B------:R-:W-:-:S13]  /*0800*/  ISETP.LT.OR P0, PT, R14, 0x1, !P0 ;  /* 0x000000010e00780c */ /* 0x000fda0004701670 */
[----:B------:R-:W-:Y:S05]  /*0810*/  @P0 BRA `(.L_x_2) ;  /* 0x0000000400c40947 */ /* 0x000fea0003800000 */
[C---:B------:R-:W-:Y:S01]  /*0820*/  ISETP.GE.U32.AND P1, PT, R14.reuse, 0x8, PT ;  /* 0x000000080e00780c */ /* 0x040fe20003f26070 */
[----:B------:R-:W-:Y:S01]  /*0830*/  IMAD R19, R19, R2, R2 ;  /* 0x0000000213137224 */ /* 0x000fe200078e0202 */
[----:B------:R-:W-:Y:S02]  /*0840*/  LOP3.LUT R20, R14, 0x7, RZ, 0xc0, !PT ;  /* 0x000000070e147812 */ /* 0x000fe400078ec0ff */
[----:B------:R-:W-:Y:S02]  /*0850*/  MOV R15, R14 ;  /* 0x0000000e000f7202 */ /* 0x000fe40000000f00 */
[----:B------:R-:W-:-:S07]  /*0860*/  ISETP.NE.AND P0, PT, R20, RZ, PT ;  /* 0x000000ff1400720c */ /* 0x000fce0003f05270 */
[----:B------:R-:W-:Y:S06]  /*0870*/  @!P1 BRA `(.L_x_3) ;  /* 0x0000000000c89947 */ /* 0x000fec0003800000 */
[----:B------:R-:W0:Y:S01]  /*0880*/  LDCU.64 UR4, c[0x0][0x380] ;  /* 0x00007000ff0477ac */ /* 0x000e220008000a00 */
[C---:B------:R-:W-:Y:S01]  /*0890*/  LOP3.LUT R17, R14.reuse, 0x7ffffff8, RZ, 0xc0, !PT ;  /* 0x7ffffff80e117812 */ /* 0x040fe200078ec0ff */
[----:B------:R-:W-:Y:S01]  /*08a0*/  IMAD R3, R3, R0, R21 ;  /* 0x0000000003037224 */ /* 0x000fe200078e0215 */
[----:B------:R-:W-:Y:S02]  /*08b0*/  IADD3 R16, PT, PT, -R14, R19, RZ ;  /* 0x000000130e107210 */ /* 0x000fe40007ffe1ff */
[----:B------:R-:W-:Y:S02]  /*08c0*/  MOV R15, R14 ;  /* 0x0000000e000f7202 */ /* 0x000fe40000000f00 */
[----:B------:R-:W-:Y:S01]  /*08d0*/  IADD3 R17, PT, PT, -R17, RZ, RZ ;  /* 0x000000ff11117210 */ /* 0x000fe20007ffe1ff */
[----:B0-----:R-:W-:-:S04]  /*08e0*/  UIADD3 UR4, UP0, UPT, UR4, 0x10, URZ ;  /* 0x0000001004047890 */ /* 0x001fc8000ff1e0ff */
[----:B------:R-:W-:-:S12]  /*08f0*/  UIADD3.X UR5, UPT, UPT, URZ, UR5, URZ, UP0, !UPT ;  /* 0x00000005ff057290 */ /* 0x000fd800087fe4ff */
.L_x_4:
[----:B------:R-:W0:Y:S01]  /*0900*/  LDC.64 R12, c[0x0][0x390] ;  /* 0x0000e400ff0c7b82 */ /* 0x000e220000000a00 */
[----:B------:R-:W-:Y:S02]  /*0910*/  MOV R4, UR4 ;  /* 0x0000000400047c02 */ /* 0x000fe40008000f00 */
[----:B------:R-:W-:-:S03]  /*0920*/  MOV R5, UR5 ;  /* 0x0000000500057c02 */ /* 0x000fc60008000f00 */
[----:B------:R-:W-:-:S05]  /*0930*/  IMAD.WIDE R4, R16, 0x4, R4 ;  /* 0x0000000410047825 */ /* 0x000fca00078e0204 */
[----:B------:R-:W2:Y:S04]  /*0940*/  LDG.E R25, desc[UR8][R4.64+-0xc] ;  /* 0xfffff40804197981 */ /* 0x000ea8000c1e1900 */
[----:B------:R-:W3:Y:S01]  /*0950*/  LDG.E R29, desc[UR8][R4.64+-0x8] ;  /* 0xfffff808041d7981 */ /* 0x000ee2000c1e1900 */
[----:B0-----:R-:W-:-:S05]  /*0960*/  IMAD.WIDE R12, R3, 0x4, R12 ;  /* 0x00000004030c7825 */ /* 0x001fca00078e020c */
[----:B------:R-:W4:Y:S01]  /*0970*/  LDG.E R28, desc[UR8][R12.64] ;  /* 0x000000080c1c7981 */ /* 0x000f22000c1e1900 */
[----:B------:R-:W-:-:S05]  /*0980*/  IMAD.WIDE R22, R0, 0x4, R12 ;  /* 0x0000000400167825 */ /* 0x000fca00078e020c */
[----:B------:R-:W2:Y:S04]  /*0990*/  LDG.E R26, desc[UR8][R22.64] ;  /* 0x00000008161a7981 */ /* 0x000ea8000c1e1900 */
[----:B------:R-:W4:Y:S01]  /*09a0*/  LDG.E R12, desc[UR8][R4.64+-0x10] ;  /* 0xfffff008040c7981 */ /* 0x000f22000c1e1900 */
[----:B------:R-:W-:-:S05]  /*09b0*/  IMAD.WIDE R8, R0, 0x4, R22 ;  /* 0x0000000400087825 */ /* 0x000fca00078e0216 */
[----:B------:R0:W3:Y:S01]  /*09c0*/  LDG.E R24, desc[UR8][R8.64] ;  /* 0x0000000808187981 */ /* 0x0000e2000c1e1900 */
[----:B------:R-:W-:-:S04]  /*09d0*/  IMAD.WIDE R10, R0, 0x4, R8 ;  /* 0x00000004000a7825 */ /* 0x000fc800078e0208 */
[----:B------:R-:W-:Y:S02]  /*09e0*/  IMAD.WIDE R6, R0, 0x4, R10 ;  /* 0x0000000400067825 */ /* 0x000fe400078e020a */
[----:B------:R-:W5:Y:S04]  /*09f0*/  LDG.E R10, desc[UR8][R10.64] ;  /* 0x000000080a0a7981 */ /* 0x000f68000c1e1900 */
[----:B------:R-:W5:Y:S01]  /*0a00*/  LDG.E R11, desc[UR8][R4.64+0x8] ;  /* 0x00000808040b7981 */ /* 0x000f62000c1e1900 */
[----:B----4-:R-:W-:Y:S01]  /*0a10*/  FFMA R28, R12, R28, R27 ;  /* 0x0000001c0c1c7223 */ /* 0x010fe2000000001b */
[----:B------:R-:W-:Y:S02]  /*0a20*/  IMAD.WIDE R12, R0, 0x4, R6 ;  /* 0x00000004000c7825 */ /* 0x000fe400078e0206 */
[----:B------:R-:W5:Y:S02]  /*0a30*/  LDG.E R27, desc[UR8][R4.64+-0x4] ;  /* 0xfffffc08041b7981 */ /* 0x000f64000c1e1900 */
[----:B--2---:R-:W-:-:S02]  /*0a40*/  FFMA R26, R25, R26, R28 ;  /* 0x0000001a191a7223 */ /* 0x004fc4000000001c */
[----:B------:R-:W2:Y:S01]  /*0a50*/  LDG.E R6, desc[UR8][R6.64] ;  /* 0x0000000806067981 */ /* 0x000ea2000c1e1900 */
[----:B------:R-:W-:-:S03]  /*0a60*/  IMAD.WIDE R22, R0, 0x4, R12 ;  /* 0x0000000400167825 */ /* 0x000fc600078e020c */
[----:B------:R-:W2:Y:S04]  /*0a70*/  LDG.E R25, desc[UR8][R4.64] ;  /* 0x0000000804197981 */ /* 0x000ea8000c1e1900 */
[----:B------:R-:W4:Y:S01]  /*0a80*/  LDG.E R12, desc[UR8][R12.64] ;  /* 0x000000080c0c7981 */ /* 0x000f22000c1e1900 */
[----:B0-----:R-:W-:-:S03]  /*0a90*/  IMAD.WIDE R8, R0, 0x4, R22 ;  /* 0x0000000400087825 */ /* 0x001fc600078e0216 */
[----:B------:R-:W4:Y:S04]  /*0aa0*/  LDG.E R7, desc[UR8][R4.64+0x4] ;  /* 0x0000040804077981 */ /* 0x000f28000c1e1900 */
[----:B------:R-:W4:Y:S04]  /*0ab0*/  LDG.E R28, desc[UR8][R22.64] ;  /* 0x00000008161c7981 */ /* 0x000f28000c1e1900 */
[----:B------:R-:W4:Y:S04]  /*0ac0*/  LDG.E R13, desc[UR8][R4.64+0xc] ;  /* 0x00000c08040d7981 */ /* 0x000f28000c1e1900 */
[----:B------:R-:W4:Y:S01]  /*0ad0*/  LDG.E R8, desc[UR8][R8.64] ;  /* 0x0000000808087981 */ /* 0x000f22000c1e1900 */
[----:B---3--:R-:W-:Y:S01]  /*0ae0*/  FFMA R24, R29, R24, R26 ;  /* 0x000000181d187223 */ /* 0x008fe2000000001a */
[----:B------:R-:W-:-:S04]  /*0af0*/  IADD3 R17, PT, PT, R17, 0x8, RZ ;  /* 0x0000000811117810 */ /* 0x000fc80007ffe0ff */
[----:B------:R-:W-:Y:S02]  /*0b00*/  ISETP.NE.AND P1, PT, R17, RZ, PT ;  /* 0x000000ff1100720c */ /* 0x000fe40003f25270 */
[----:B------:R-:W-:Y:S02]  /*0b10*/  IADD3 R15, PT, PT, R15, -0x8, RZ ;  /* 0xfffffff80f0f7810 */ /* 0x000fe40007ffe0ff */
[----:B------:R-:W-:Y:S02]  /*0b20*/  LEA R3, R0, R3, 0x3 ;  /* 0x0000000300037211 */ /* 0x000fe400078e18ff */
[----:B------:R-:W-:Y:S01]  /*0b30*/  IADD3 R16, PT, PT, R16, 0x8, RZ ;  /* 0x0000000810107810 */ /* 0x000fe20007ffe0ff */
[----:B-----5:R-:W-:-:S04]  /*0b40*/  FFMA R10, R27, R10, R24 ;  /* 0x0000000a1b0a7223 */ /* 0x020fc80000000018 */
[----:B--2---:R-:W-:-:S04]  /*0b50*/  FFMA R6, R25, R6, R10 ;  /* 0x0000000619067223 */ /* 0x004fc8000000000a */
[----:B----4-:R-:W-:-:S04]  /*0b60*/  FFMA R6, R7, R12, R6 ;  /* 0x0000000c07067223 */ /* 0x010fc80000000006 */
[----:B------:R-:W-:-:S04]  /*0b70*/  FFMA R6, R11, R28, R6 ;  /* 0x0000001c0b067223 */ /* 0x000fc80000000006 */
[----:B------:R-:W-:Y:S01]  /*0b80*/  FFMA R27, R13, R8, R6 ;  /* 0x000000080d1b7223 */ /* 0x000fe20000000006 */
[----:B------:R-:W-:Y:S06]  /*0b90*/  @P1 BRA `(.L_x_4) ;  /* 0xfffffffc00581947 */ /* 0x000fec000383ffff */
.L_x_3:
[----:B------:R-:W-:Y:S05]  /*0ba0*/  @!P0 BRA `(.L_x_2) ;  /* 0x0000000000e08947 */ /* 0x000fea0003800000 */
[----:B------:R-:W-:Y:S02]  /*0bb0*/  ISETP.GE.U32.AND P0, PT, R20, 0x4, PT ;  /* 0x000000041400780c */ /* 0x000fe40003f06070 */
[----:B------:R-:W-:-:S04]  /*0bc0*/  LOP3.LUT R17, R14, 0x3, RZ, 0xc0, !PT ;  /* 0x000000030e117812 */ /* 0x000fc800078ec0ff */
[----:B------:R-:W-:-:S07]  /*0bd0*/  ISETP.NE.AND P1, PT, R17, RZ, PT ;  /* 0x000000ff1100720c */ /* 0x000fce0003f25270 */
[----:B------:R-:W-:Y:S06]  /*0be0*/  @!P0 BRA `(.L_x_5) ;  /* 0x00000000005c8947 */ /* 0x000fec0003800000 */
[----:B------:R-:W0:Y:S01]  /*0bf0*/  LDC.64 R6, c[0x0][0x390] ;  /* 0x0000e400ff067b82 */ /* 0x000e220000000a00 */
[----:B------:R-:W-:-:S05]  /*0c00*/  IADD3 R3, PT, PT, -R15, R2, RZ ;  /* 0x000000020f037210 */ /* 0x000fca0007ffe1ff */
[----:B------:R-:W-:Y:S01]  /*0c10*/  IMAD R9, R3, R0, R21 ;  /* 0x0000000003097224 */ /* 0x000fe200078e0215 */
[----:B------:R-:W-:Y:S01]  /*0c20*/  IADD3 R3, PT, PT, R19, -R15, RZ ;  /* 0x8000000f13037210 */ /* 0x000fe20007ffe0ff */
[----:B------:R-:W1:Y:S02]  /*0c30*/  LDC.64 R4, c[0x0][0x380] ;  /* 0x0000e000ff047b82 */ /* 0x000e640000000a00 */
[----:B0-----:R-:W-:-:S04]  /*0c40*/  IMAD.WIDE R6, R9, 0x4, R6 ;  /* 0x0000000409067825 */ /* 0x001fc800078e0206 */
[----:B------:R-:W-:Y:S02]  /*0c50*/  IMAD.WIDE R8, R0, 0x4, R6 ;  /* 0x0000000400087825 */ /* 0x000fe400078e0206 */
[----:B------:R-:W2:Y:S02]  /*0c60*/  LDG.E R6, desc[UR8][R6.64] ;  /* 0x0000000806067981 */ /* 0x000ea4000c1e1900 */
[----:B-1----:R-:W-:-:S04]  /*0c70*/  IMAD.WIDE R4, R3, 0x4, R4 ;  /* 0x0000000403047825 */ /* 0x002fc800078e0204 */
[C---:B------:R-:W-:Y:S01]  /*0c80*/  IMAD.WIDE R10, R0.reuse, 0x4, R8 ;  /* 0x00000004000a7825 */ /* 0x040fe200078e0208 */
[----:B------:R-:W2:Y:S04]  /*0c90*/  LDG.E R16, desc[UR8][R4.64] ;  /* 0x0000000804107981 */ /* 0x000ea8000c1e1900 */
[----:B------:R-:W3:Y:S01]  /*0ca0*/  LDG.E R8, desc[UR8][R8.64] ;  /* 0x0000000808087981 */ /* 0x000ee2000c1e1900 */
[----:B------:R-:W-:-:S03]  /*0cb0*/  IMAD.WIDE R12, R0, 0x4, R10 ;  /* 0x00000004000c7825 */ /* 0x000fc600078e020a */
[----:B------:R-:W3:Y:S04]  /*0cc0*/  LDG.E R3, desc[UR8][R4.64+0x4] ;  /* 0x0000040804037981 */ /* 0x000ee8000c1e1900 */
[----:B------:R-:W4:Y:S04]  /*0cd0*/  LDG.E R22, desc[UR8][R10.64] ;  /* 0x000000080a167981 */ /* 0x000f28000c1e1900 */
[----:B------:R-:W4:Y:S04]  /*0ce0*/  LDG.E R20, desc[UR8][R4.64+0x8] ;  /* 0x0000080804147981 */ /* 0x000f28000c1e1900 */
[----:B------:R-:W5:Y:S04]  /*0cf0*/  LDG.E R24, desc[UR8][R4.64+0xc] ;  /* 0x00000c0804187981 */ /* 0x000f68000c1e1900 */
[----:B------:R-:W5:Y:S01]  /*0d00*/  LDG.E R12, desc[UR8][R12.64] ;  /* 0x000000080c0c7981 */ /* 0x000f62000c1e1900 */
[----:B------:R-:W-:Y:S01]  /*0d10*/  IADD3 R15, PT, PT, R15, -0x4, RZ ;  /* 0xfffffffc0f0f7810 */ /* 0x000fe20007ffe0ff */
[----:B--2---:R-:W-:-:S04]  /*0d20*/  FFMA R16, R16, R6, R27 ;  /* 0x0000000610107223 */ /* 0x004fc8000000001b */
[----:B---3--:R-:W-:-:S04]  /*0d30*/  FFMA R3, R3, R8, R16 ;  /* 0x0000000803037223 */ /* 0x008fc80000000010 */
[----:B----4-:R-:W-:-:S04]  /*0d40*/  FFMA R3, R20, R22, R3 ;  /* 0x0000001614037223 */ /* 0x010fc80000000003 */
[----:B-----5:R-:W-:-:S07]  /*0d50*/  FFMA R27, R24, R12, R3 ;  /* 0x0000000c181b7223 */ /* 0x020fce0000000003 */
.L_x_5:
[----:B------:R-:W-:Y:S05]  /*0d60*/  @!P1 BRA `(.L_x_2) ;  /* 0x0000000000709947 */ /* 0x000fea0003800000 */
[----:B------:R-:W-:Y:S02]  /*0d70*/  ISETP.NE.AND P0, PT, R17, 0x1, PT ;  /* 0x000000011100780c */ /* 0x000fe40003f05270 */
[----:B------:R-:W-:-:S04]  /*0d80*/  LOP3.LUT R3, R14, 0x1, RZ, 0xc0, !PT ;  /* 0x000000010e037812 */ /* 0x000fc800078ec0ff */
[----:B------:R-:W-:-:S07]  /*0d90*/  ISETP.NE.U32.AND P1, PT, R3, 0x1, PT ;  /* 0x000000010300780c */ /* 0x000fce0003f25070 */
[----:B------:R-:W0:Y:S01]  /*0da0*/  @P0 LDC.64 R10, c[0x0][0x390] ;  /* 0x0000e400ff0a0b82 */ /* 0x000e220000000a00 */
[----:B------:R-:W-:Y:S02]  /*0db0*/  @P0 IADD3 R3, PT, PT, -R15, R2, RZ ;  /* 0x000000020f030210 */ /* 0x000fe40007ffe1ff */
[----:B------:R-:W-:Y:S02]  /*0dc0*/  @P0 IADD3 R13, PT, PT, R19, -R15, RZ ;  /* 0x8000000f130d0210 */ /* 0x000fe40007ffe0ff */
[----:B------:R-:W-:Y:S01]  /*0dd0*/  @P0 IADD3 R15, PT, PT, R15, -0x2, RZ ;  /* 0xfffffffe0f0f0810 */ /* 0x000fe20007ffe0ff */
[----:B------:R-:W-:Y:S02]  /*0de0*/  @P0 IMAD R3, R3, R0, R21 ;  /* 0x0000000003030224 */ /* 0x000fe400078e0215 */
[----:B------:R-:W1:Y:S01]  /*0df0*/  @P0 LDC.64 R8, c[0x0][0x380] ;  /* 0x0000e000ff080b82 */ /* 0x000e620000000a00 */
[----:B------:R-:W-:Y:S02]  /*0e00*/  @!P1 IADD3 R12, PT, PT, -R15, R2, RZ ;  /* 0x000000020f0c9210 */ /* 0x000fe40007ffe1ff */
[----:B------:R-:W-:-:S03]  /*0e10*/  @!P1 IADD3 R15, PT, PT, R19, -R15, RZ ;  /* 0x8000000f130f9210 */ /* 0x000fc60007ffe0ff */
[----:B------:R-:W-:Y:S02]  /*0e20*/  @!P1 IMAD R21, R12, R0, R21 ;  /* 0x000000000c159224 */ /* 0x000fe400078e0215 */
[----:B------:R-:W2:Y:S08]  /*0e30*/  @!P1 LDC.64 R6, c[0x0][0x380] ;  /* 0x0000e000ff069b82 */ /* 0x000eb00000000a00 */
[----:B------:R-:W3:Y:S01]  /*0e40*/  @!P1 LDC.64 R4, c[0x0][0x390] ;  /* 0x0000e400ff049b82 */ /* 0x000ee20000000a00 */
[----:B0-----:R-:W-:-:S05]  /*0e50*/  @P0 IMAD.WIDE R2, R3, 0x4, R10 ;  /* 0x0000000403020825 */ /* 0x001fca00078e020a */
[----:B------:R-:W4:Y:S01]  /*0e60*/  @P0 LDG.E R12, desc[UR8][R2.64] ;  /* 0x00000008020c0981 */ /* 0x000f22000c1e1900 */
[----:B-1----:R-:W-:-:S04]  /*0e70*/  @P0 IMAD.WIDE R8, R13, 0x4, R8 ;  /* 0x000000040d080825 */ /* 0x002fc800078e0208 */
[----:B------:R-:W-:Y:S01]  /*0e80*/  @P0 IMAD.WIDE R10, R0, 0x4, R2 ;  /* 0x00000004000a0825 */ /* 0x000fe200078e0202 */
[----:B------:R-:W5:Y:S04]  /*0e90*/  @P0 LDG.E R13, desc[UR8][R8.64+0x4] ;  /* 0x00000408080d0981 */ /* 0x000f68000c1e1900 */
[----:B------:R-:W4:Y:S01]  /*0ea0*/  @P0 LDG.E R0, desc[UR8][R8.64] ;  /* 0x0000000808000981 */ /* 0x000f22000c1e1900 */
[----:B--2---:R-:W-:-:S03]  /*0eb0*/  @!P1 IMAD.WIDE R6, R15, 0x4, R6 ;  /* 0x000000040f069825 */ /* 0x004fc600078e0206 */
[----:B------:R-:W5:Y:S01]  /*0ec0*/  @P0 LDG.E R10, desc[UR8][R10.64] ;  /* 0x000000080a0a0981 */ /* 0x000f62000c1e1900 */
[----:B---3--:R-:W-:-:S03]  /*0ed0*/  @!P1 IMAD.WIDE R4, R21, 0x4, R4 ;  /* 0x0000000415049825 */ /* 0x008fc600078e0204 */
[----:B------:R-:W2:Y:S04]  /*0ee0*/  @!P1 LDG.E R6, desc[UR8][R6.64] ;  /* 0x0000000806069981 */ /* 0x000ea8000c1e1900 */
[----:B------:R-:W2:Y:S01]  /*0ef0*/  @!P1 LDG.E R4, desc[UR8][R4.64] ;  /* 0x0000000804049981 */ /* 0x000ea2000c1e1900 */
[----:B----4-:R-:W-:-:S04]  /*0f00*/  @P0 FFMA R0, R0, R12, R27 ;  /* 0x0000000c00000223 */ /* 0x010fc8000000001b */
[----:B-----5:R-:W-:-:S04]  /*0f10*/  @P0 FFMA R27, R13, R10, R0 ;  /* 0x0000000a0d1b0223 */ /* 0x020fc80000000000 */
[----:B--2---:R-:W-:-:S07]  /*0f20*/  @!P1 FFMA R27, R6, R4, R27 ;  /* 0x00000004061b9223 */ /* 0x004fce000000001b */
.L_x_2:
[----:B------:R-:W0:Y:S02]  /*0f30*/  LDC.64 R2, c[0x0][0x3a0] ;  /* 0x0000e800ff027b82 */ /* 0x000e240000000a00 */
[----:B0-----:R-:W-:-:S05]  /*0f40*/  IMAD.WIDE R18, R18, 0x4, R2 ;  /* 0x0000000412127825 */ /* 0x001fca00078e0202 */
[----:B------:R-:W-:Y:S01]  /*0f50*/  STG.E desc[UR8][R18.64], R27 ;  /* 0x0000001b12007986 */ /* 0x000fe2000c101908 */
[----:B------:R-:W-:Y:S05]  /*0f60*/  EXIT ;  /* 0x000000000000794d */ /* 0x000fea0003800000 */
.L_x_6:
[----:B------:R-:W-:-:S00]  /*0f70*/  BRA `(.L_x_6) ;  /* 0xfffffffc00fc7947 */ /* 0x000fc0000383ffff */
[----:B------:R-:W-:-:S00]  /*0f80*/  NOP ;  /* 0x0000000000007918 */ /* 0x000fc00000000000 */
[----:B------:R-:W-:-:S00]  /*0f90*/  NOP ;  /* 0x0000000000007918 */ /* 0x000fc00000000000 */
[----:B------:R-:W-:-:S00]  /*0fa0*/  NOP ;  /* 0x0000000000007918 */ /* 0x000fc00000000000 */
[----:B------:R-:W-:-:S00]  /*0fb0*/  NOP ;  /* 0x0000000000007918 */ /* 0x000fc00000000000 */
[----:B------:R-:W-:-:S00]  /*0fc0*/  NOP ;  /* 0x0000000000007918 */ /* 0x000fc00000000000 */
[----:B------:R-:W-:-:S00]  /*0fd0*/  NOP ;  /* 0x0000000000007918 */ /* 0x000fc00000000000 */
[----:B------:R-:W-:-:S00]  /*0fe0*/  NOP ;  /* 0x0000000000007918 */ /* 0x000fc00000000000 */
[----:B------:R-:W-:-:S00]  /*0ff0*/  NOP ;  /* 0x0000000000007918 */ /* 0x000fc00000000000 */
.L_x_12:


//--------------------- .text._Z6matmulIfEvPT_iiS1_iS1_ --------------------------
	.section	.text._Z6matmulIfEvPT_iiS1_iS1_,"ax",@progbits
	.align	128
        .global         _Z6matmulIfEvPT_iiS1_iS1_
        .type           _Z6matmulIfEvPT_iiS1_iS1_,@function
        .size           _Z6matmulIfEvPT_iiS1_iS1_,(.L_x_13 - _Z6matmulIfEvPT_iiS1_iS1_)
        .other          _Z6matmulIfEvPT_iiS1_iS1_,@"STO_CUDA_ENTRY STV_DEFAULT"
_Z6matmulIfEvPT_iiS1_iS1_:
.text._Z6matmulIfEvPT_iiS1_iS1_:
        /* <DEDUP_REMOVED lines=20> */
[C---:B------:R-:W-:Y:S01]  /*0140*/  ISETP.GE.U32.AND P1, PT, R18.reuse, 0x8, PT ;  /* 0x000000081200780c */ /* 0x040fe20003f26070 */
[----:B------:R-:W-:Y:S01]  /*0150*/  IMAD R19, R19, R18, RZ ;  /* 0x0000001213137224 */ /* 0x000fe200078e02ff */
[----:B------:R-:W-:Y:S02]  /*0160*/  LOP3.LUT R27, R18, 0x7, RZ, 0xc0, !PT ;  /* 0x00000007121b7812 */ /* 0x000fe400078ec0ff */
[----:B------:R-:W-:Y:S02]  /*0170*/  MOV R24, RZ ;  /* 0x000000ff00187202 */ /* 0x000fe40000000f00 */
[----:B------:R-:W-:Y:S02]  /*0180*/  ISETP.NE.AND P0, PT, R27, RZ, PT ;  /* 0x000000ff1b00720c */ /* 0x000fe40003f05270 */
[----:B------:R-:W-:-:S05]  /*0190*/  MOV R22, RZ ;  /* 0x000000ff00167202 */ /* 0x000fca0000000f00 */
[----:B------:R-:W-:Y:S06]  /*01a0*/  @!P1 BRA `(.L_x_8) ;  /* 0x0000000000c49947 */ /* 0x000fec0003800000 */
[----:B------:R-:W0:Y:S01]  /*01b0*/  LDC.64 R2, c[0x0][0x380] ;  /* 0x0000e000ff027b82 */ /* 0x000e220000000a00 */
[----:B------:R-:W-:Y:S02]  /*01c0*/  LOP3.LUT R22, R18, 0x7ffffff8, RZ, 0xc0, !PT ;  /* 0x7ffffff812167812 */ /* 0x000fe400078ec0ff */
[----:B------:R-:W-:Y:S02]  /*01d0*/  MOV R24, RZ ;  /* 0x000000ff00187202 */ /* 0x000fe40000000f00 */
[----:B------:R-:W-:Y:S02]  /*01e0*/  MOV R20, R0 ;  /* 0x0000000000147202 */ /* 0x000fe40000000f00 */
[----:B------:R-:W-:Y:S01]  /*01f0*/  IADD3 R21, PT, PT, -R22, RZ, RZ ;  /* 0x000000ff16157210 */ /* 0x000fe20007ffe1ff */
[----:B0-----:R-:W-:-:S03]  /*0200*/  IMAD.WIDE.U32 R2, R19, 0x4, R2 ;  /* 0x0000000413027825 */ /* 0x001fc600078e0002 */
[----:B------:R-:W-:-:S04]  /*0210*/  IADD3 R4, P1, PT, R2, 0x10, RZ ;  /* 0x0000001002047810 */ /* 0x000fc80007f3e0ff */
[----:B------:R-:W-:-:S09]  /*0220*/  IADD3.X R5, PT, PT, RZ, R3, RZ, P1, !PT ;  /* 0x00000003ff057210 */ /* 0x000fd20000ffe4ff */
.L_x_9:
[----:B------:R-:W0:Y:S01]  /*0230*/  LDC.64 R14, c[0x0][0x390] ;  /* 0x0000e400ff0e7b82 */ /* 0x000e220000000a00 */
[----:B------:R-:W-:Y:S02]  /*0240*/  MOV R2, R4 ;  /* 0x0000000400027202 */ /* 0x000fe40000000f00 */
[----:B------:R-:W-:-:S05]  /*0250*/  MOV R3, R5 ;  /* 0x0000000500037202 */ /* 0x000fca0000000f00 */
[----:B------:R-:W2:Y:S04]  /*0260*/  LDG.E R25, desc[UR4][R2.64+-0x10] ;  /* 0xfffff00402197981 */ /* 0x000ea8000c1e1900 */
[----:B------:R-:W3:Y:S04]  /*0270*/  LDG.E R23, desc[UR4][R2.64+-0xc] ;  /* 0xfffff40402177981 */ /* 0x000ee8000c1e1900 */
[----:B------:R-:W4:Y:S04]  /*0280*/  LDG.E R29, desc[UR4][R2.64+-0x8] ;  /* 0xfffff804021d7981 */ /* 0x000f28000c1e1900 */
[----:B------:R-:W5:Y:S01]  /*0290*/  LDG.E R28, desc[UR4][R2.64+-0x4] ;  /* 0xfffffc04021c7981 */ /* 0x000f62000c1e1900 */
[----:B0-----:R-:W-:-:S05]  /*02a0*/  IMAD.WIDE R14, R20, 0x4, R14 ;  /* 0x00000004140e7825 */ /* 0x001fca00078e020e */
[----:B------:R0:W2:Y:S01]  /*02b0*/  LDG.E R26, desc[UR4][R14.64] ;  /* 0x000000040e1a7981 */ /* 0x0000a2000c1e1900 */
[----:B------:R-:W-:-:S04]  /*02c0*/  IMAD.WIDE R12, R17, 0x4, R14 ;  /* 0x00000004110c7825 */ /* 0x000fc800078e020e */
[C---:B------:R-:W-:Y:S02]  /*02d0*/  IMAD.WIDE R4, R17.reuse, 0x4, R12 ;  /* 0x0000000411047825 */ /* 0x040fe400078e020c */
[----:B------:R-:W3:Y:S02]  /*02e0*/  LDG.E R12, desc[UR4][R12.64] ;  /* 0x000000040c0c7981 */ /* 0x000ee4000c1e1900 */
[C---:B------:R-:W-:Y:S02]  /*02f0*/  IMAD.WIDE R8, R17.reuse, 0x4, R4 ;  /* 0x0000000411087825 */ /* 0x040fe400078e0204 */
[----:B------:R-:W4:Y:S02]  /*0300*/  LDG.E R4, desc[UR4][R4.64] ;  /* 0x0000000404047981 */ /* 0x000f24000c1e1900 */
[C---:B------:R-:W-:Y:S02]  /*0310*/  IMAD.WIDE R6, R17.reuse, 0x4, R8 ;  /* 0x0000000411067825 */ /* 0x040fe400078e0208 */
[----:B------:R-:W5:Y:S02]  /*0320*/  LDG.E R8, desc[UR4][R8.64] ;  /* 0x0000000408087981 */ /* 0x000f64000c1e1900 */
[----:B------:R-:W-:-:S02]  /*0330*/  IMAD.WIDE R10, R17, 0x4, R6 ;  /* 0x00000004110a7825 */ /* 0x000fc400078e0206 */
[----:B------:R-:W5:Y:S04]  /*0340*/  LDG.E R5, desc[UR4][R2.64] ;  /* 0x0000000402057981 */ /* 0x000f68000c1e1900 */
[----:B------:R-:W5:Y:S01]  /*0350*/  LDG.E R6, desc[UR4][R6.64] ;  /* 0x0000000406067981 */ /* 0x000f62000c1e1900 */
[----:B0-----:R-:W-:-:S03]  /*0360*/  IMAD.WIDE R14, R17, 0x4, R10 ;  /* 0x00000004110e7825 */ /* 0x001fc600078e020a */
[----:B------:R-:W5:Y:S04]  /*0370*/  LDG.E R10, desc[UR4][R10.64] ;  /* 0x000000040a0a7981 */ /* 0x000f68000c1e1900 */
[----:B------:R-:W5:Y:S04]  /*0380*/  LDG.E R13, desc[UR4][R14.64] ;  /* 0x000000040e0d7981 */ /* 0x000f68000c1e1900 */
[----:B------:R-:W5:Y:S04]  /*0390*/  LDG.E R7, desc[UR4][R2.64+0x4] ;  /* 0x0000040402077981 */ /* 0x000f68000c1e1900 */
[----:B------:R-:W5:Y:S01]  /*03a0*/  LDG.E R9, desc[UR4][R2.64+0xc] ;  /* 0x00000c0402097981 */ /* 0x000f62000c1e1900 */
[----:B--2---:R-:W-:Y:S01]  /*03b0*/  FFMA R26, R25, R26, R24 ;  /* 0x0000001a191a7223 */ /* 0x004fe20000000018 */
[----:B------:R-:W-:-:S02]  /*03c0*/  IMAD.WIDE R24, R17, 0x4, R14 ;  /* 0x0000000411187825 */ /* 0x000fc400078e020e */
[----:B------:R-:W2:Y:S04]  /*03d0*/  LDG.E R14, desc[UR4][R2.64+0x8] ;  /* 0x00000804020e7981 */ /* 0x000ea8000c1e1900 */
[----:B------:R-:W2:Y:S01]  /*03e0*/  LDG.E R24, desc[UR4][R24.64] ;  /* 0x0000000418187981 */ /* 0x000ea2000c1e1900 */
[----:B---3--:R-:W-:Y:S01]  /*03f0*/  FFMA R12, R23, R12, R26 ;  /* 0x0000000c170c7223 */ /* 0x008fe2000000001a */
[----:B------:R-:W-:-:S03]  /*0400*/  IADD3 R21, PT, PT, R21, 0x8, RZ ;  /* 0x0000000815157810 */ /* 0x000fc60007ffe0ff */
[----:B----4-:R-:W-:Y:S01]  /*0410*/  FFMA R29, R29, R4, R12 ;  /* 0x000000041d1d7223 */ /* 0x010fe2000000000c */
[----:B------:R-:W-:-:S03]  /*0420*/  ISETP.NE.AND P1, PT, R21, RZ, PT ;  /* 0x000000ff1500720c */ /* 0x000fc60003f25270 */
[----:B-----5:R-:W-:Y:S01]  /*0430*/  FFMA R8, R28, R8, R29 ;  /* 0x000000081c087223 */ /* 0x020fe2000000001d */
[----:B------:R-:W-:-:S03]  /*0440*/  IADD3 R4, P2, PT, R2, 0x20, RZ ;  /* 0x0000002002047810 */ /* 0x000fc60007f5e0ff */
[----:B------:R-:W-:Y:S01]  /*0450*/  FFMA R6, R5, R6, R8 ;  /* 0x0000000605067223 */ /* 0x000fe20000000008 */
[----:B------:R-:W-:Y:S02]  /*0460*/  IADD3.X R5, PT, PT, RZ, R3, RZ, P2, !PT ;  /* 0x00000003ff057210 */ /* 0x000fe400017fe4ff */
[----:B------:R-:W-:Y:S01]  /*0470*/  LEA R20, R17, R20, 0x3 ;  /* 0x0000001411147211 */ /* 0x000fe200078e18ff */
[----:B------:R-:W-:-:S04]  /*0480*/  FFMA R7, R7, R10, R6 ;  /* 0x0000000a07077223 */ /* 0x000fc80000000006 */
[----:B--2---:R-:W-:-:S04]  /*0490*/  FFMA R14, R14, R13, R7 ;  /* 0x0000000d0e0e7223 */ /* 0x004fc80000000007 */
[----:B------:R-:W-:Y:S01]  /*04a0*/  FFMA R24, R9, R24, R14 ;  /* 0x0000001809187223 */ /* 0x000fe2000000000e */
[----:B------:R-:W-:Y:S06]  /*04b0*/  @P1 BRA `(.L_x_9) ;  /* 0xfffffffc005c1947 */ /* 0x000fec000383ffff */
.L_x_8:
[----:B------:R-:W-:Y:S05]  /*04c0*/  @!P0 BRA `(.L_x_7) ;  /* 0x0000000000fc8947 */ /* 0x000fea0003800000 */
[----:B------:R-:W-:Y:S02]  /*04d0*/  ISETP.GE.U32.AND P1, PT, R27, 0x4, PT ;  /* 0x000000041b00780c */ /* 0x000fe40003f26070 */
[----:B------:R-:W-:-:S04]  /*04e0*/  LOP3.LUT R14, R18, 0x3, RZ, 0xc0, !PT ;  /* 0x00000003120e7812 */ /* 0x000fc800078ec0ff */
[----:B------:R-:W-:-:S07]  /*04f0*/  ISETP.NE.AND P0, PT, R14, RZ, PT ;  /* 0x000000ff0e00720c */ /* 0x000fce0003f05270 */
[----:B------:R-:W-:Y:S06]  /*0500*/  @!P1 BRA `(.L_x_10) ;  /* 0x00000000006c9947 */ /* 0x000fec0003800000 */
[----:B------:R-:W0:Y:S01]  /*0510*/  LDC.64 R4, c[0x0][0x390] ;  /* 0x0000e400ff047b82 */ /* 0x000e220000000a00 */
[----:B------:R-:W1:Y:S01]  /*0520*/  LDCU.64 UR6, c[0x0][0x380] ;  /* 0x00007000ff0677ac */ /* 0x000e620008000a00 */
[----:B------:R-:W-:Y:S01]  /*0530*/  IMAD R7, R22, R17, R0 ;  /* 0x0000001116077224 */ /* 0x000fe200078e0200 */
[CC--:B------:R-:W-:Y:S02]  /*0540*/  IADD3 R3, PT, PT, R19.reuse, R22.reuse, RZ ;  /* 0x0000001613037210 */ /* 0x0c0fe40007ffe0ff */
[----:B------:R-:W-:-:S03]  /*0550*/  IADD3 R8, P1, PT, R19, R22, RZ ;  /* 0x0000001613087210 */ /* 0x000fc60007f3e0ff */
[----:B------:R-:W2:Y:S01]  /*0560*/  LDC.64 R12, c[0x0][0x380] ;  /* 0x0000e000ff0c7b82 */ /* 0x000ea20000000a00 */
[----:B0-----:R-:W-:-:S04]  /*0570*/  IMAD.WIDE R4, R7, 0x4, R4 ;  /* 0x0000000407047825 */ /* 0x001fc800078e0204 */
[----:B------:R-:W-:Y:S02]  /*0580*/  IMAD.WIDE R6, R17, 0x4, R4 ;  /* 0x0000000411067825 */ /* 0x000fe400078e0204 */
[----:B------:R-:W3:Y:S02]  /*0590*/  LDG.E R4, desc[UR4][R4.64] ;  /* 0x0000000404047981 */ /* 0x000ee4000c1e1900 */
[----:B--2---:R-:W-:Y:S01]  /*05a0*/  IMAD.WIDE.U32 R12, R3, 0x4, R12 ;  /* 0x00000004030c7825 */ /* 0x004fe200078e000c */
[----:B------:R-:W-:Y:S02]  /*05b0*/  IADD3.X R3, PT, PT, RZ, RZ, RZ, P1, !PT ;  /* 0x000000ffff037210 */ /* 0x000fe40000ffe4ff */
[----:B-1----:R-:W-:-:S03]  /*05c0*/  LEA R2, P1, R8, UR6, 0x2 ;  /* 0x0000000608027c11 */ /* 0x002fc6000f8210ff */
[----:B------:R-:W3:Y:S01]  /*05d0*/  LDG.E R13, desc[UR4][R12.64] ;  /* 0x000000040c0d7981 */ /* 0x000ee2000c1e1900 */
[----:B------:R-:W-:Y:S01]  /*05e0*/  LEA.HI.X R3, R8, UR7, R3, 0x2, P1 ;  /* 0x0000000708037c11 */ /* 0x000fe200088f1403 */
[C---:B------:R-:W-:Y:S02]  /*05f0*/  IMAD.WIDE R8, R17.reuse, 0x4, R6 ;  /* 0x0000000411087825 */ /* 0x040fe400078e0206 */
[----:B------:R-:W2:Y:S04]  /*0600*/  LDG.E R6, desc[UR4][R6.64] ;  /* 0x0000000406067981 */ /* 0x000ea8000c1e1900 */
[----:B------:R-:W2:Y:S01]  /*0610*/  LDG.E R15, desc[UR4][R2.64+0x4] ;  /* 0x00000404020f7981 */ /* 0x000ea2000c1e1900 */
[----:B------:R-:W-:-:S03]  /*0620*/  IMAD.WIDE R10, R17, 0x4, R8 ;  /* 0x00000004110a7825 */ /* 0x000fc600078e0208 */
[----:B------:R-:W4:Y:S04]  /*0630*/  LDG.E R21, desc[UR4][R8.64] ;  /* 0x0000000408157981 */ /* 0x000f28000c1e1900 */
[----:B------:R-:W4:Y:S04]  /*0640*/  LDG.E R20, desc[UR4][R2.64+0x8] ;  /* 0x0000080402147981 */ /* 0x000f28000c1e1900 */
[----:B------:R-:W5:Y:S04]  /*0650*/  LDG.E R26, desc[UR4][R2.64+0xc] ;  /* 0x00000c04021a7981 */ /* 0x000f68000c1e1900 */
[----:B------:R-:W5:Y:S01]  /*0660*/  LDG.E R10, desc[UR4][R10.64] ;  /* 0x000000040a0a7981 */ /* 0x000f62000c1e1900 */
[----:B------:R-:W-:Y:S01]  /*0670*/  IADD3 R22, PT, PT, R22, 0x4, RZ ;  /* 0x0000000416167810 */ /* 0x000fe20007ffe0ff */
[----:B---3--:R-:W-:-:S04]  /*0680*/  FFMA R24, R13, R4, R24 ;  /* 0x000000040d187223 */ /* 0x008fc80000000018 */
[----:B--2---:R-:W-:-:S04]  /*0690*/  FFMA R15, R15, R6, R24 ;  /* 0x000000060f0f7223 */ /* 0x004fc80000000018 */
[----:B----4-:R-:W-:-:S04]  /*06a0*/  FFMA R15, R20, R21, R15 ;  /* 0x00000015140f7223 */ /* 0x010fc8000000000f */
[----:B-----5:R-:W-:-:S07]  /*06b0*/  FFMA R24, R26, R10, R15 ;  /* 0x0000000a1a187223 */ /* 0x020fce000000000f */
.L_x_10:
[----:B------:R-:W-:Y:S05]  /*06c0*/  @!P0 BRA `(.L_x_7) ;  /* 0x00000000007c8947 */ /* 0x000fea0003800000 */
[----:B------:R-:W-:Y:S02]  /*06d0*/  ISETP.NE.AND P1, PT, R14, 0x1, PT ;  /* 0x000000010e00780c */ /* 0x000fe40003f25270 */
[----:B------:R-:W-:-:S04]  /*06e0*/  LOP3.LUT R18, R18, 0x1, RZ, 0xc0, !PT ;  /* 0x0000000112127812 */ /* 0x000fc800078ec0ff */
[----:B------:R-:W-:-:S07]  /*06f0*/  ISETP.NE.U32.AND P0, PT, R18, 0x1, PT ;  /* 0x000000011200780c */ /* 0x000fce0003f05070 */
[----:B------:R-:W0:Y:S01]  /*0700*/  @P1 LDC.64 R10, c[0x0][0x390] ;  /* 0x0000e400ff0a1b82 */ /* 0x000e220000000a00 */
[CC--:B------:R-:W-:Y:S01]  /*0710*/  @P1 IADD3 R12, P2, PT, R19.reuse, R22.reuse, RZ ;  /* 0x00000016130c1210 */ /* 0x0c0fe20007f5e0ff */
[C---:B------:R-:W-:Y:S01]  /*0720*/  @P1 IMAD R15, R22.reuse, R17, R0 ;  /* 0x00000011160f1224 */ /* 0x040fe200078e0200 */
[C---:B------:R-:W-:Y:S02]  /*0730*/  @P1 IADD3 R13, PT, PT, R19.reuse, R22, RZ ;  /* 0x00000016130d1210 */ /* 0x040fe40007ffe0ff */
[----:B------:R-:W-:Y:S02]  /*0740*/  @P1 IADD3.X R14, PT, PT, RZ, RZ, RZ, P2, !PT ;  /* 0x000000ffff0e1210 */ /* 0x000fe400017fe4ff */
[----:B------:R-:W-:Y:S01]  /*0750*/  @P1 IADD3 R22, PT, PT, R22, 0x2, RZ ;  /* 0x0000000216161810 */ /* 0x000fe20007ffe0ff */
[----:B------:R-:W1:Y:S03]  /*0760*/  @P1 LDC.64 R6, c[0x0][0x380] ;  /* 0x0000e000ff061b82 */ /* 0x000e660000000a00 */
[----:B------:R-:W-:-:S05]  /*0770*/  @!P0 IADD3 R19, PT, PT, R19, R22, RZ ;  /* 0x0000001613138210 */ /* 0x000fca0007ffe0ff */
[----:B------:R-:W2:Y:S08]  /*0780*/  @P1 LDC.64 R8, c[0x0][0x380] ;  /* 0x0000e000ff081b82 */ /* 0x000eb00000000a00 */
[----:B------:R-:W3:Y:S01]  /*0790*/  @!P0 LDC.64 R4, c[0x0][0x380] ;  /* 0x0000e000ff048b82 */ /* 0x000ee20000000a00 */
[----:B0-----:R-:W-:-:S04]  /*07a0*/  @P1 IMAD.WIDE R10, R15, 0x4, R10 ;  /* 0x000000040f0a1825 */ /* 0x001fc800078e020a */
[----:B------:R-:W-:Y:S02]  /*07b0*/  @!P0 IMAD R15, R22, R17, R0 ;  /* 0x00000011160f8224 */ /* 0x000fe400078e0200 */
[----:B------:R-:W4:Y:S01]  /*07c0*/  @P1 LDG.E R0, desc[UR4][R10.64] ;  /* 0x000000040a001981 */ /* 0x000f22000c1e1900 */
[----:B------:R-:W0:Y:S01]  /*07d0*/  @!P0 LDC.64 R2, c[0x0][0x390] ;  /* 0x0000e400ff028b82 */ /* 0x000e220000000a00 */
[----:B-1----:R-:W-:-:S04]  /*07e0*/  @P1 LEA R6, P2, R12, R6, 0x2 ;  /* 0x000000060c061211 */ /* 0x002fc800078410ff */
[----:B------:R-:W-:Y:S01]  /*07f0*/  @P1 LEA.HI.X R7, R12, R7, R14, 0x2, P2 ;  /* 0x000000070c071211 */ /* 0x000fe200010f140e */
[----:B--2---:R-:W-:-:S05]  /*0800*/  @P1 IMAD.WIDE.U32 R8, R13, 0x4, R8 ;  /* 0x000000040d081825 */ /* 0x004fca00078e0008 */
[----:B------:R-:W2:Y:S01]  /*0810*/  @P1 LDG.E R7, desc[UR4][R6.64+0x4] ;  /* 0x0000040406071981 */ /* 0x000ea2000c1e1900 */
[----:B------:R-:W-:-:S03]  /*0820*/  @P1 IMAD.WIDE R12, R17, 0x4, R10 ;  /* 0x00000004110c1825 */ /* 0x000fc600078e020a */
[----:B------:R-:W4:Y:S01]  /*0830*/  @P1 LDG.E R9, desc[UR4][R8.64] ;  /* 0x0000000408091981 */ /* 0x000f22000c1e1900 */
[----:B---3--:R-:W-:-:S03]  /*0840*/  @!P0 IMAD.WIDE.U32 R4, R19, 0x4, R4 ;  /* 0x0000000413048825 */ /* 0x008fc600078e0004 */
[----:B------:R-:W2:Y:S04]  /*0850*/  @P1 LDG.E R12, desc[UR4][R12.64] ;  /* 0x000000040c0c1981 */ /* 0x000ea8000c1e1900 */
[----:B------:R-:W3:Y:S01]  /*0860*/  @!P0 LDG.E R5, desc[UR4][R4.64] ;  /* 0x0000000404058981 */ /* 0x000ee2000c1e1900 */
[----:B0-----:R-:W-:-:S06]  /*0870*/  @!P0 IMAD.WIDE R2, R15, 0x4, R2 ;  /* 0x000000040f028825 */ /* 0x001fcc00078e0202 */
[----:B------:R-:W3:Y:S01]  /*0880*/  @!P0 LDG.E R2, desc[UR4][R2.64] ;  /* 0x0000000402028981 */ /* 0x000ee2000c1e1900 */
[----:B----4-:R-:W-:-:S04]  /*0890*/  @P1 FFMA R0, R9, R0, R24 ;  /* 0x0000000009001223 */ /* 0x010fc80000000018 */
[----:B--2---:R-:W-:-:S04]  /*08a0*/  @P1 FFMA R24, R7, R12, R0 ;  /* 0x0000000c07181223 */ /* 0x004fc80000000000 */
[----:B---3--:R-:W-:-:S07]  /*08b0*/  @!P0 FFMA R24, R5, R2, R24 ;  /* 0x0000000205188223 */ /* 0x008fce0000000018 */
.L_x_7:
[----:B------:R-:W0:Y:S02]  /*08c0*/  LDC.64 R2, c[0x0][0x3a0] ;  /* 0x0000e800ff027b82 */ /* 0x000e240000000a00 */
[----:B0-----:R-:W-:-:S05]  /*08d0*/  IMAD.WIDE R16, R16, 0x4, R2 ;  /* 0x0000000410107825 */ /* 0x001fca00078e0202 */
[----:B------:R-:W-:Y:S01]  /*08e0*/  STG.E desc[UR4][R16.64], R24 ;  /* 0x0000001810007986 */ /* 0x000fe2000c101904 */
[----:B------:R-:W-:Y:S05]  /*08f0*/  EXIT ;  /* 0x000000000000794d */ /* 0x000fea0003800000 */
.L_x_11:
        /* <DEDUP_REMOVED lines=16> */
.L_x_13:


//--------------------- .nv.shared._Z11matmul_smemIfEvPT_iiS1_iS1_ --------------------------
	.section	.nv.shared._Z11matmul_smemIfEvPT_iiS1_iS1_,"aw",@nobits
	.sectionflags	@""
	.align	4
.nv.shared._Z11matmul_smemIfEvPT_iiS1_iS1_:
	.zero		9216


//--------------------- .nv.shared.reserved.0     --------------------------
	.section	.nv.shared.reserved.0,"aw",@nobits
	.weak		__nv_reservedSMEM_offset_0_alias
	.size		__nv_reservedSMEM_offset_0_alias, 0, 64
	.other		__nv_reservedSMEM_offset_0_alias,@"STO_CUDA_RESERVED_SHARED STV_DEFAULT"
__nv_reservedSMEM_offset_0_alias:
	.zero		0
	.zero		64


//--------------------- .nv.constant0._Z11matmul_smemIfEvPT_iiS1_iS1_ --------------------------
	.section	.nv.constant0._Z11matmul_smemIfEvPT_iiS1_iS1_,"a",@progbits
	.sectionflags	@""
	.align	4
.nv.constant0._Z11matmul_smemIfEvPT_iiS1_iS1_:
	.zero		936


//--------------------- .nv.constant0._Z6matmulIfEvPT_iiS1_iS1_ --------------------------
	.section	.nv.constant0._Z6matmulIfEvPT_iiS1_iS1_,"a",@progbits
	.sectionflags	@""
	.align	4
.nv.constant0._Z6matmulIfEvPT_iiS1_iS1_:
	.zero		936


//--------------------- SYMBOLS --------------------------

	.type		.nv.reservedSmem.offset0,@object
	.size		.nv.reservedSmem.offset0,0x4
	.type		.nv.reservedSmem.cap,@object
	.size		.nv.reservedSmem.cap,0x4
